	.headerflags	@"EF_CUDA_TEXMODE_UNIFIED EF_CUDA_64BIT_ADDRESS EF_CUDA_ACCELERATORS EF_CUDA_SM90 EF_CUDA_VIRTUAL_SM(EF_CUDA_SM90)"
	.elftype	@"ET_EXEC"


//--------------------- .nv.info                  --------------------------
	.section	.nv.info,"",@"SHT_CUDA_INFO"
	.align	4


	//----- nvinfo : EIATTR_REGCOUNT
	.align		4
        /*0000*/ 	.byte	0x04, 0x2f
        /*0002*/ 	.short	(.L_2 - .L_1)
	.align		4
.L_1:
        /*0004*/ 	.word	index@(triton_red_fused__to_copy__unsafe_index_add_arange_cat_clamp_floor_mul_native_group_norm_rsub_sub_47)
        /*0008*/ 	.word	0x000000ff


	//----- nvinfo : EIATTR_MIN_STACK_SIZE
	.align		4
.L_2:
        /*000c*/ 	.byte	0x04, 0x12
        /*000e*/ 	.short	(.L_4 - .L_3)
	.align		4
.L_3:
        /*0010*/ 	.word	index@(triton_red_fused__to_copy__unsafe_index_add_arange_cat_clamp_floor_mul_native_group_norm_rsub_sub_47)
        /*0014*/ 	.word	0x00000138


	//----- nvinfo : EIATTR_FRAME_SIZE
	.align		4
.L_4:
        /*0018*/ 	.byte	0x04, 0x11
        /*001a*/ 	.short	(.L_6 - .L_5)
	.align		4
.L_5:
        /*001c*/ 	.word	index@(triton_red_fused__to_copy__unsafe_index_add_arange_cat_clamp_floor_mul_native_group_norm_rsub_sub_47)
        /*0020*/ 	.word	0x00000138


	//----- nvinfo : EIATTR_MIN_STACK_SIZE
	.align		4
.L_6:
        /*0024*/ 	.byte	0x04, 0x12
        /*0026*/ 	.short	(.L_8 - .L_7)
	.align		4
.L_7:
        /*0028*/ 	.word	index@(triton_red_fused__to_copy__unsafe_index_add_arange_cat_clamp_floor_mul_native_group_norm_rsub_sub_47)
        /*002c*/ 	.word	0x00000138
.L_8:


//--------------------- .nv.info.triton_red_fused__to_copy__unsafe_index_add_arange_cat_clamp_floor_mul_native_group_norm_rsub_sub_47 --------------------------
	.section	.nv.info.triton_red_fused__to_copy__unsafe_index_add_arange_cat_clamp_floor_mul_native_group_norm_rsub_sub_47,"",@"SHT_CUDA_INFO"
	.sectionflags	@""
	.align	4


	//----- nvinfo : EIATTR_CUDA_API_VERSION
	.align		4
        /*0000*/ 	.byte	0x04, 0x37
        /*0002*/ 	.short	(.L_10 - .L_9)
.L_9:
        /*0004*/ 	.word	0x0000007c


	//----- nvinfo : EIATTR_KPARAM_INFO
	.align		4
.L_10:
        /*0008*/ 	.byte	0x04, 0x17
        /*000a*/ 	.short	(.L_12 - .L_11)
.L_11:
        /*000c*/ 	.word	0x00000000
        /*0010*/ 	.short	0x0015
        /*0012*/ 	.short	0x00a4
        /*0014*/ 	.byte	0x00, 0xf0, 0x11, 0x00


	//----- nvinfo : EIATTR_KPARAM_INFO
	.align		4
.L_12:
        /*0018*/ 	.byte	0x04, 0x17
        /*001a*/ 	.short	(.L_14 - .L_13)
.L_13:
        /*001c*/ 	.word	0x00000000
        /*0020*/ 	.short	0x0014
        /*0022*/ 	.short	0x00a0
        /*0024*/ 	.byte	0x00, 0xf0, 0x11, 0x00


	//----- nvinfo : EIATTR_KPARAM_INFO
	.align		4
.L_14:
        /*0028*/ 	.byte	0x04, 0x17
        /*002a*/ 	.short	(.L_16 - .L_15)
.L_15:
        /*002c*/ 	.word	0x00000000
        /*0030*/ 	.short	0x0013
        /*0032*/ 	.short	0x0098
        /*0034*/ 	.byte	0x00, 0xf4, 0x21, 0x00


	//----- nvinfo : EIATTR_KPARAM_INFO
	.align		4
.L_16:
        /*0038*/ 	.byte	0x04, 0x17
        /*003a*/ 	.short	(.L_18 - .L_17)
.L_17:
        /*003c*/ 	.word	0x00000000
        /*0040*/ 	.short	0x0012
        /*0042*/ 	.short	0x0090
        /*0044*/ 	.byte	0x00, 0xf4, 0x21, 0x00


	//----- nvinfo : EIATTR_KPARAM_INFO
	.align		4
.L_18:
        /*0048*/ 	.byte	0x04, 0x17
        /*004a*/ 	.short	(.L_20 - .L_19)
.L_19:
        /*004c*/ 	.word	0x00000000
        /*0050*/ 	.short	0x0011
        /*0052*/ 	.short	0x0088
        /*0054*/ 	.byte	0x00, 0xf4, 0x21, 0x00


	//----- nvinfo : EIATTR_KPARAM_INFO
	.align		4
.L_20:
        /*0058*/ 	.byte	0x04, 0x17
        /*005a*/ 	.short	(.L_22 - .L_21)
.L_21:
        /*005c*/ 	.word	0x00000000
        /*0060*/ 	.short	0x0010
        /*0062*/ 	.short	0x0080
        /*0064*/ 	.byte	0x00, 0xf4, 0x21, 0x00


	//----- nvinfo : EIATTR_KPARAM_INFO
	.align		4
.L_22:
        /*0068*/ 	.byte	0x04, 0x17
        /*006a*/ 	.short	(.L_24 - .L_23)
.L_23:
        /*006c*/ 	.word	0x00000000
        /*0070*/ 	.short	0x000f
        /*0072*/ 	.short	0x0078
        /*0074*/ 	.byte	0x00, 0xf4, 0x21, 0x00


	//----- nvinfo : EIATTR_KPARAM_INFO
	.align		4
.L_24:
        /*0078*/ 	.byte	0x04, 0x17
        /*007a*/ 	.short	(.L_26 - .L_25)
.L_25:
        /*007c*/ 	.word	0x00000000
        /*0080*/ 	.short	0x000e
        /*0082*/ 	.short	0x0070
        /*0084*/ 	.byte	0x00, 0xf4, 0x21, 0x00


	//----- nvinfo : EIATTR_KPARAM_INFO
	.align		4
.L_26:
        /*0088*/ 	.byte	0x04, 0x17
        /*008a*/ 	.short	(.L_28 - .L_27)
.L_27:
        /*008c*/ 	.word	0x00000000
        /*0090*/ 	.short	0x000d
        /*0092*/ 	.short	0x0068
        /*0094*/ 	.byte	0x00, 0xf4, 0x21, 0x00


	//----- nvinfo : EIATTR_KPARAM_INFO
	.align		4
.L_28:
        /*0098*/ 	.byte	0x04, 0x17
        /*009a*/ 	.short	(.L_30 - .L_29)
.L_29:
        /*009c*/ 	.word	0x00000000
        /*00a0*/ 	.short	0x000c
        /*00a2*/ 	.short	0x0060
        /*00a4*/ 	.byte	0x00, 0xf4, 0x21, 0x00


	//----- nvinfo : EIATTR_KPARAM_INFO
	.align		4
.L_30:
        /*00a8*/ 	.byte	0x04, 0x17
        /*00aa*/ 	.short	(.L_32 - .L_31)
.L_31:
        /*00ac*/ 	.word	0x00000000
        /*00b0*/ 	.short	0x000b
        /*00b2*/ 	.short	0x0058
        /*00b4*/ 	.byte	0x00, 0xf4, 0x21, 0x00


	//----- nvinfo : EIATTR_KPARAM_INFO
	.align		4
.L_32:
        /*00b8*/ 	.byte	0x04, 0x17
        /*00ba*/ 	.short	(.L_34 - .L_33)
.L_33:
        /*00bc*/ 	.word	0x00000000
        /*00c0*/ 	.short	0x000a
        /*00c2*/ 	.short	0x0050
        /*00c4*/ 	.byte	0x00, 0xf4, 0x21, 0x00


	//----- nvinfo : EIATTR_KPARAM_INFO
	.align		4
.L_34:
        /*00c8*/ 	.byte	0x04, 0x17
        /*00ca*/ 	.short	(.L_36 - .L_35)
.L_35:
        /*00cc*/ 	.word	0x00000000
        /*00d0*/ 	.short	0x0009
        /*00d2*/ 	.short	0x0048
        /*00d4*/ 	.byte	0x00, 0xf4, 0x21, 0x00


	//----- nvinfo : EIATTR_KPARAM_INFO
	.align		4
.L_36:
        /*00d8*/ 	.byte	0x04, 0x17
        /*00da*/ 	.short	(.L_38 - .L_37)
.L_37:
        /*00dc*/ 	.word	0x00000000
        /*00e0*/ 	.short	0x0008
        /*00e2*/ 	.short	0x0040
        /*00e4*/ 	.byte	0x00, 0xf4, 0x21, 0x00


	//----- nvinfo : EIATTR_KPARAM_INFO
	.align		4
.L_38:
        /*00e8*/ 	.byte	0x04, 0x17
        /*00ea*/ 	.short	(.L_40 - .L_39)
.L_39:
        /*00ec*/ 	.word	0x00000000
        /*00f0*/ 	.short	0x0007
        /*00f2*/ 	.short	0x0038
        /*00f4*/ 	.byte	0x00, 0xf4, 0x21, 0x00


	//----- nvinfo : EIATTR_KPARAM_INFO
	.align		4
.L_40:
        /*00f8*/ 	.byte	0x04, 0x17
        /*00fa*/ 	.short	(.L_42 - .L_41)
.L_41:
        /*00fc*/ 	.word	0x00000000
        /*0100*/ 	.short	0x0006
        /*0102*/ 	.short	0x0030
        /*0104*/ 	.byte	0x00, 0xf4, 0x21, 0x00


	//----- nvinfo : EIATTR_KPARAM_INFO
	.align		4
.L_42:
        /*0108*/ 	.byte	0x04, 0x17
        /*010a*/ 	.short	(.L_44 - .L_43)
.L_43:
        /*010c*/ 	.word	0x00000000
        /*0110*/ 	.short	0x0005
        /*0112*/ 	.short	0x0028
        /*0114*/ 	.byte	0x00, 0xf4, 0x21, 0x00


	//----- nvinfo : EIATTR_KPARAM_INFO
	.align		4
.L_44:
        /*0118*/ 	.byte	0x04, 0x17
        /*011a*/ 	.short	(.L_46 - .L_45)
.L_45:
        /*011c*/ 	.word	0x00000000
        /*0120*/ 	.short	0x0004
        /*0122*/ 	.short	0x0020
        /*0124*/ 	.byte	0x00, 0xf4, 0x21, 0x00


	//----- nvinfo : EIATTR_KPARAM_INFO
	.align		4
.L_46:
        /*0128*/ 	.byte	0x04, 0x17
        /*012a*/ 	.short	(.L_48 - .L_47)
.L_47:
        /*012c*/ 	.word	0x00000000
        /*0130*/ 	.short	0x0003
        /*0132*/ 	.short	0x0018
        /*0134*/ 	.byte	0x00, 0xf4, 0x21, 0x00


	//----- nvinfo : EIATTR_KPARAM_INFO
	.align		4
.L_48:
        /*0138*/ 	.byte	0x04, 0x17
        /*013a*/ 	.short	(.L_50 - .L_49)
.L_49:
        /*013c*/ 	.word	0x00000000
        /*0140*/ 	.short	0x0002
        /*0142*/ 	.short	0x0010
        /*0144*/ 	.byte	0x00, 0xf4, 0x21, 0x00


	//----- nvinfo : EIATTR_KPARAM_INFO
	.align		4
.L_50:
        /*0148*/ 	.byte	0x04, 0x17
        /*014a*/ 	.short	(.L_52 - .L_51)
.L_51:
        /*014c*/ 	.word	0x00000000
        /*0150*/ 	.short	0x0001
        /*0152*/ 	.short	0x0008
        /*0154*/ 	.byte	0x00, 0xf4, 0x21, 0x00


	//----- nvinfo : EIATTR_KPARAM_INFO
	.align		4
.L_52:
        /*0158*/ 	.byte	0x04, 0x17
        /*015a*/ 	.short	(.L_54 - .L_53)
.L_53:
        /*015c*/ 	.word	0x00000000
        /*0160*/ 	.short	0x0000
        /*0162*/ 	.short	0x0000
        /*0164*/ 	.byte	0x00, 0xf4, 0x21, 0x00


	//----- nvinfo : EIATTR_SPARSE_MMA_MASK
	.align		4
.L_54:
        /*0168*/ 	.byte	0x03, 0x50
        /*016a*/ 	.short	0x0000


	//----- nvinfo : EIATTR_MAXREG_COUNT
	.align		4
        /*016c*/ 	.byte	0x03, 0x1b
        /*016e*/ 	.short	0x00ff


	//----- nvinfo : EIATTR_COOP_GROUP_MASK_REGIDS
	.align		4
        /*0170*/ 	.byte	0x04, 0x29
        /*0172*/ 	.short	(.L_56 - .L_55)


	//   ....[0]....
.L_55:
        /*0174*/ 	.word	0xffffffff


	//   ....[1]....
        /*0178*/ 	.word	0xffffffff


	//   ....[2]....
        /*017c*/ 	.word	0xffffffff


	//   ....[3]....
        /*0180*/ 	.word	0xffffffff


	//   ....[4]....
        /*0184*/ 	.word	0xffffffff


	//   ....[5]....
        /*0188*/ 	.word	0xffffffff


	//   ....[6]....
        /*018c*/ 	.word	0xffffffff


	//   ....[7]....
        /*0190*/ 	.word	0xffffffff


	//   ....[8]....
        /*0194*/ 	.word	0xffffffff


	//   ....[9]....
        /*0198*/ 	.word	0xffffffff


	//   ....[10]....
        /*019c*/ 	.word	0xffffffff


	//   ....[11]....
        /*01a0*/ 	.word	0xffffffff


	//   ....[12]....
        /*01a4*/ 	.word	0xffffffff


	//   ....[13]....
        /*01a8*/ 	.word	0xffffffff


	//   ....[14]....
        /*01ac*/ 	.word	0xffffffff


	//   ....[15]....
        /*01b0*/ 	.word	0xffffffff


	//----- nvinfo : EIATTR_COOP_GROUP_INSTR_OFFSETS
	.align		4
.L_56:
        /*01b4*/ 	.byte	0x04, 0x28
        /*01b6*/ 	.short	(.L_58 - .L_57)


	//   ....[0]....
.L_57:
        /*01b8*/ 	.word	0x0000beb0


	//   ....[1]....
        /*01bc*/ 	.word	0x0000bf20


	//   ....[2]....
        /*01c0*/ 	.word	0x0000c000


	//   ....[3]....
        /*01c4*/ 	.word	0x0000c070


	//   ....[4]....
        /*01c8*/ 	.word	0x0000c140


	//   ....[5]....
        /*01cc*/ 	.word	0x0000c1a0


	//   ....[6]....
        /*01d0*/ 	.word	0x0000c290


	//   ....[7]....
        /*01d4*/ 	.word	0x0000c2e0


	//   ....[8]....
        /*01d8*/ 	.word	0x0000c3e0


	//   ....[9]....
        /*01dc*/ 	.word	0x0000c410


	//   ....[10]....
        /*01e0*/ 	.word	0x0000c5d0


	//   ....[11]....
        /*01e4*/ 	.word	0x0000c630


	//   ....[12]....
        /*01e8*/ 	.word	0x0000c640


	//   ....[13]....
        /*01ec*/ 	.word	0x0000c670


	//   ....[14]....
        /*01f0*/ 	.word	0x0000c760


	//   ....[15]....
        /*01f4*/ 	.word	0x0000c7a0


	//----- nvinfo : EIATTR_EXIT_INSTR_OFFSETS
	.align		4
.L_58:
        /*01f8*/ 	.byte	0x04, 0x1c
        /*01fa*/ 	.short	(.L_60 - .L_59)


	//   ....[0]....
.L_59:
        /*01fc*/ 	.word	0x0000c990


	//   ....[1]....
        /*0200*/ 	.word	0x0000c9d0


	//----- nvinfo : EIATTR_REQNTID
	.align		4
.L_60:
        /*0204*/ 	.byte	0x04, 0x10
        /*0206*/ 	.short	(.L_62 - .L_61)
.L_61:
        /*0208*/ 	.word	0x00000080
        /*020c*/ 	.word	0x00000001
        /*0210*/ 	.word	0x00000001


	//----- nvinfo : EIATTR_CBANK_PARAM_SIZE
	.align		4
.L_62:
        /*0214*/ 	.byte	0x03, 0x19
        /*0216*/ 	.short	0x00a8


	//----- nvinfo : EIATTR_PARAM_CBANK
	.align		4
        /*0218*/ 	.byte	0x04, 0x0a
        /*021a*/ 	.short	(.L_64 - .L_63)
	.align		4
.L_63:
        /*021c*/ 	.word	index@(.nv.constant0.triton_red_fused__to_copy__unsafe_index_add_arange_cat_clamp_floor_mul_native_group_norm_rsub_sub_47)
        /*0220*/ 	.short	0x0210
        /*0222*/ 	.short	0x00a8


	//----- nvinfo : EIATTR_SW_WAR
	.align		4
.L_64:
        /*0224*/ 	.byte	0x04, 0x36
        /*0226*/ 	.short	(.L_66 - .L_65)
.L_65:
        /*0228*/ 	.word	0x00000008
.L_66:


//--------------------- .nv.callgraph             --------------------------
	.section	.nv.callgraph,"",@"SHT_CUDA_CALLGRAPH"
	.align	4
	.sectionentsize	8
	.align		4
        /*0000*/ 	.word	0x00000000
	.align		4
        /*0004*/ 	.word	0xffffffff
	.align		4
        /*0008*/ 	.word	0x00000000
	.align		4
        /*000c*/ 	.word	0xfffffffe
	.align		4
        /*0010*/ 	.word	0x00000000
	.align		4
        /*0014*/ 	.word	0xfffffffd
	.align		4
        /*0018*/ 	.word	0x00000000
	.align		4
        /*001c*/ 	.word	0xfffffffc


//--------------------- .nv.constant4             --------------------------
	.section	.nv.constant4,"a",@progbits
	.align	8
	.align		8
.nv.constant4:
        /*0000*/ 	.dword	_$_str


//--------------------- .text.triton_red_fused__to_copy__unsafe_index_add_arange_cat_clamp_floor_mul_native_group_norm_rsub_sub_47 --------------------------
	.section	.text.triton_red_fused__to_copy__unsafe_index_add_arange_cat_clamp_floor_mul_native_group_norm_rsub_sub_47,"ax",@progbits
	.sectionflags	@"SHF_BARRIERS=1"
	.align	128
        .global         triton_red_fused__to_copy__unsafe_index_add_arange_cat_clamp_floor_mul_native_group_norm_rsub_sub_47
        .type           triton_red_fused__to_copy__unsafe_index_add_arange_cat_clamp_floor_mul_native_group_norm_rsub_sub_47,@function
        .size           triton_red_fused__to_copy__unsafe_index_add_arange_cat_clamp_floor_mul_native_group_norm_rsub_sub_47,(.L_x_1 - triton_red_fused__to_copy__unsafe_index_add_arange_cat_clamp_floor_mul_native_group_norm_rsub_sub_47)
        .other          triton_red_fused__to_copy__unsafe_index_add_arange_cat_clamp_floor_mul_native_group_norm_rsub_sub_47,@"STO_CUDA_ENTRY STV_DEFAULT"
triton_red_fused__to_copy__unsafe_index_add_arange_cat_clamp_floor_mul_native_group_norm_rsub_sub_47:
.text.triton_red_fused__to_copy__unsafe_index_add_arange_cat_clamp_floor_mul_native_group_norm_rsub_sub_47:
[----:B------:R-:W0:Y:S01]  /*0000*/  LDC R1, c[0x0][0x28] ;  /* 0x00000a00ff017b82 */ /* 0x000e220000000800 */
[----:B------:R-:W1:Y:S07]  /*0010*/  S2R R219, SR_TID.X ;  /* 0x0000000000db7919 */ /* 0x000e6e0000002100 */
[----:B------:R-:W2:Y:S01]  /*0020*/  LDC.64 R4, c[0x0][0x218] ;  /* 0x00008600ff047b82 */ /* 0x000ea20000000a00 */
[----:B------:R-:W-:Y:S01]  /*0030*/  ULDC.64 UR6, c[0x0][0x208] ;  /* 0x0000820000067ab9 */ /* 0x000fe20000000a00 */
[----:B0-----:R-:W-:-:S06]  /*0040*/  VIADD R1, R1, 0xfffffec8 ;  /* 0xfffffec801017836 */ /* 0x001fcc0000000000 */
[----:B------:R-:W0:Y:S08]  /*0050*/  LDC.64 R24, c[0x0][0x220] ;  /* 0x00008800ff187b82 */ /* 0x000e300000000a00 */
[----:B------:R-:W3:Y:S08]  /*0060*/  LDC.64 R6, c[0x0][0x260] ;  /* 0x00009800ff067b82 */ /* 0x000ef00000000a00 */
[----:B------:R-:W4:Y:S08]  /*0070*/  LDC.64 R14, c[0x0][0x268] ;  /* 0x00009a00ff0e7b82 */ /* 0x000f300000000a00 */
[----:B------:R-:W5:Y:S01]  /*0080*/  LDC.64 R16, c[0x0][0x270] ;  /* 0x00009c00ff107b82 */ /* 0x000f620000000a00 */
[----:B-1----:R-:W-:Y:S01]  /*0090*/  SHF.R.U32.HI R39, RZ, 0x3, R219 ;  /* 0x00000003ff277819 */ /* 0x002fe200000116db */
[----:B------:R-:W-:-:S06]  /*00a0*/  IMAD.SHL.U32 R3, R219, 0x4, RZ ;  /* 0x00000004db037824 */ /* 0x000fcc00078e00ff */
[----:B------:R-:W1:Y:S01]  /*00b0*/  LDC.64 R44, c[0x0][0x248] ;  /* 0x00009200ff2c7b82 */ /* 0x000e620000000a00 */
[----:B------:R-:W-:-:S07]  /*00c0*/  SGXT.U32 R39, R39, 0x3 ;  /* 0x000000032727781a */ /* 0x000fce0000000000 */
[----:B------:R-:W1:Y:S01]  /*00d0*/  LDC.64 R28, c[0x0][0x250] ;  /* 0x00009400ff1c7b82 */ /* 0x000e620000000a00 */
[----:B--2---:R-:W-:Y:S01]  /*00e0*/  IMAD.WIDE.U32 R4, R39, 0x8, R4 ;  /* 0x0000000827047825 */ /* 0x004fe200078e0004 */
[----:B------:R-:W-:-:S06]  /*00f0*/  LOP3.LUT R55, R3, 0x1fc, RZ, 0xc0, !PT ;  /* 0x000001fc03377812 */ /* 0x000fcc00078ec0ff */
[----:B------:R-:W2:Y:S01]  /*0100*/  LDC.64 R22, c[0x0][0x258] ;  /* 0x00009600ff167b82 */ /* 0x000ea20000000a00 */
[----:B------:R-:W-:Y:S01]  /*0110*/  LOP3.LUT R21, R3, 0x4, RZ, 0xc0, !PT ;  /* 0x0000000403157812 */ /* 0x000fe200078ec0ff */
[----:B------:R3:W2:Y:S01]  /*0120*/  LDG.E.EL.64 R12, desc[UR6][R4.64] ;  /* 0x00000006040c7981 */ /* 0x0006a2000c2e1b00 */
[----:B------:R-:W-:Y:S01]  /*0130*/  LOP3.LUT R2, R55, 0x2, RZ, 0xfc, !PT ;  /* 0x0000000237027812 */ /* 0x000fe200078efcff */
[----:B------:R-:W1:Y:S02]  /*0140*/  S2R R40, SR_CTAID.X ;  /* 0x0000000000287919 */ /* 0x000e640000002500 */
[--C-:B0-----:R-:W-:Y:S01]  /*0150*/  IMAD.WIDE.U32 R8, R21, 0x8, R24.reuse ;  /* 0x0000000815087825 */ /* 0x101fe200078e0018 */
[----:B------:R-:W-:Y:S02]  /*0160*/  LOP3.LUT R37, R2, 0x6, RZ, 0xc0, !PT ;  /* 0x0000000602257812 */ /* 0x000fe400078ec0ff */
[----:B------:R-:W-:Y:S02]  /*0170*/  CS2R R64, SRZ ;  /* 0x0000000000407805 */ /* 0x000fe4000001ff00 */
[----:B------:R-:W-:Y:S01]  /*0180*/  CS2R R66, SRZ ;  /* 0x0000000000427805 */ /* 0x000fe2000001ff00 */
[----:B------:R-:W0:Y:S01]  /*0190*/  S2UR UR5, SR_CgaCtaId ;  /* 0x00000000000579c3 */ /* 0x000e220000008800 */
[----:B------:R-:W-:Y:S01]  /*01a0*/  UMOV UR4, 0x400 ;  /* 0x0000040000047882 */ /* 0x000fe20000000000 */
[----:B------:R-:W2:Y:S01]  /*01b0*/  LDG.E.EL.128 R8, desc[UR6][R8.64] ;  /* 0x0000000608087981 */ /* 0x000ea2000c2e1d00 */
[----:B------:R-:W-:Y:S01]  /*01c0*/  IMAD.WIDE.U32 R24, R37, 0x8, R24 ;  /* 0x0000000825187825 */ /* 0x000fe200078e0018 */
[----:B------:R-:W-:Y:S01]  /*01d0*/  ULDC.64 UR12, c[0x0][0x240] ;  /* 0x00009000000c7ab9 */ /* 0x000fe20000000a00 */
[----:B------:R-:W-:Y:S01]  /*01e0*/  ULDC.64 UR8, c[0x0][0x230] ;  /* 0x00008c0000087ab9 */ /* 0x000fe20000000a00 */
[----:B------:R-:W-:Y:S01]  /*01f0*/  ULDC.64 UR10, c[0x0][0x238] ;  /* 0x00008e00000a7ab9 */ /* 0x000fe20000000a00 */
[----:B------:R-:W-:-:S02]  /*0200*/  LOP3.LUT R0, R0, 0xfffffffe, RZ, 0xc0, !PT ;  /* 0xfffffffe00007812 */ /* 0x000fc400078ec0ff */
[----:B------:R-:W-:Y:S01]  /*0210*/  CS2R R186, SRZ ;  /* 0x0000000000ba7805 */ /* 0x000fe2000001ff00 */
[----:B------:R-:W2:Y:S01]  /*0220*/  LDG.E.EL.128 R24, desc[UR6][R24.64] ;  /* 0x0000000618187981 */ /* 0x000ea2000c2e1d00 */
[C---:B---3--:R-:W-:Y:S01]  /*0230*/  IMAD.WIDE.U32 R4, R39.reuse, 0x8, R6 ;  /* 0x0000000827047825 */ /* 0x048fe200078e0006 */
[----:B------:R-:W-:Y:S01]  /*0240*/  CS2R R184, SRZ ;  /* 0x0000000000b87805 */ /* 0x000fe2000001ff00 */
[----:B------:R-:W-:Y:S01]  /*0250*/  ULDC.64 UR16, c[0x0][0x228] ;  /* 0x00008a0000107ab9 */ /* 0x000fe20000000a00 */
[----:B------:R-:W-:Y:S01]  /*0260*/  ULDC.64 UR18, c[0x0][0x230] ;  /* 0x00008c0000127ab9 */ /* 0x000fe20000000a00 */
[C---:B----4-:R-:W-:Y:S01]  /*0270*/  IMAD.WIDE.U32 R6, R39.reuse, 0x8, R14 ;  /* 0x0000000827067825 */ /* 0x050fe200078e000e */
[----:B------:R3:W4:Y:S01]  /*0280*/  LDG.E.EL.64 R50, desc[UR6][R4.64] ;  /* 0x0000000604327981 */ /* 0x000722000c2e1b00 */
[----:B------:R-:W-:Y:S01]  /*0290*/  ULDC.64 UR20, c[0x0][0x238] ;  /* 0x00008e0000147ab9 */ /* 0x000fe20000000a00 */
[----:B------:R-:W-:Y:S01]  /*02a0*/  CS2R R246, SRZ ;  /* 0x0000000000f67805 */ /* 0x000fe2000001ff00 */
[----:B-----5:R-:W-:Y:S01]  /*02b0*/  IMAD.WIDE.U32 R14, R39, 0x8, R16 ;  /* 0x00000008270e7825 */ /* 0x020fe200078e0010 */
[----:B------:R-:W5:Y:S01]  /*02c0*/  LDG.E.EL.64 R52, desc[UR6][R6.64] ;  /* 0x0000000606347981 */ /* 0x000f62000c2e1b00 */
[----:B------:R-:W-:-:S02]  /*02d0*/  ULDC.64 UR14, c[0x0][0x240] ;  /* 0x00009000000e7ab9 */ /* 0x000fc40000000a00 */
[--C-:B-1----:R-:W-:Y:S01]  /*02e0*/  IMAD.WIDE.U32 R16, R21, 0x8, R44.reuse ;  /* 0x0000000815107825 */ /* 0x102fe200078e002c */
[----:B------:R1:W4:Y:S05]  /*02f0*/  LDG.E.EL.64 R56, desc[UR6][R14.64] ;  /* 0x000000060e387981 */ /* 0x00032a000c2e1b00 */
[----:B------:R-:W4:Y:S01]  /*0300*/  LDG.E.EL.128 R16, desc[UR6][R16.64] ;  /* 0x0000000610107981 */ /* 0x000f22000c2e1d00 */
[----:B------:R-:W-:-:S04]  /*0310*/  IMAD.WIDE.U32 R44, R37, 0x8, R44 ;  /* 0x00000008252c7825 */ /* 0x000fc800078e002c */
[C---:B------:R-:W-:Y:S02]  /*0320*/  IMAD.WIDE.U32 R32, R21.reuse, 0x8, R28 ;  /* 0x0000000815207825 */ /* 0x040fe400078e001c */
[----:B------:R-:W5:Y:S02]  /*0330*/  LDG.E.EL.128 R44, desc[UR6][R44.64] ;  /* 0x000000062c2c7981 */ /* 0x000f64000c2e1d00 */
[--C-:B--2---:R-:W-:Y:S02]  /*0340*/  IMAD.WIDE.U32 R20, R21, 0x8, R22.reuse ;  /* 0x0000000815147825 */ /* 0x104fe400078e0016 */
[----:B------:R-:W2:Y:S02]  /*0350*/  LDG.E.EL.128 R32, desc[UR6][R32.64] ;  /* 0x0000000620207981 */ /* 0x000ea4000c2e1d00 */
[C---:B---3--:R-:W-:Y:S02]  /*0360*/  IMAD.WIDE.U32 R4, R37.reuse, 0x8, R22 ;  /* 0x0000000825047825 */ /* 0x048fe400078e0016 */
[----:B------:R-:W3:Y:S02]  /*0370*/  LDG.E.EL.128 R20, desc[UR6][R20.64] ;  /* 0x0000000614147981 */ /* 0x000ee4000c2e1d00 */
[----:B------:R-:W-:-:S02]  /*0380*/  IMAD.WIDE.U32 R28, R37, 0x8, R28 ;  /* 0x00000008251c7825 */ /* 0x000fc400078e001c */
[----:B------:R-:W2:Y:S01]  /*0390*/  LDG.E.EL.128 R4, desc[UR6][R4.64] ;  /* 0x0000000604047981 */ /* 0x000ea2000c2e1d00 */
[----:B------:R-:W0:Y:S03]  /*03a0*/  LDC.64 R36, c[0x0][0x290] ;  /* 0x0000a400ff247b82 */ /* 0x000e260000000a00 */
[----:B------:R-:W2:Y:S01]  /*03b0*/  LDG.E.EL.128 R28, desc[UR6][R28.64] ;  /* 0x000000061c1c7981 */ /* 0x000ea2000c2e1d00 */
[----:B-1----:R-:W-:Y:S02]  /*03c0*/  LOP3.LUT R15, R219, 0x7, RZ, 0xc0, !PT ;  /* 0x00000007db0f7812 */ /* 0x002fe400078ec0ff */
[C---:B------:R-:W-:Y:S02]  /*03d0*/  ISETP.GE.AND P4, PT, R40.reuse, 0x80, PT ;  /* 0x000000802800780c */ /* 0x040fe40003f86270 */
[----:B------:R-:W-:Y:S01]  /*03e0*/  I2FP.F32.U32 R41, R15 ;  /* 0x0000000f00297245 */ /* 0x000fe20000201000 */
[----:B------:R-:W-:Y:S01]  /*03f0*/  IMAD R15, R40, 0x200, R55 ;  /* 0x00000200280f7824 */ /* 0x000fe200078e0237 */
[----:B------:R-:W-:-:S03]  /*0400*/  I2FP.F32.U32 R39, R39 ;  /* 0x0000002700277245 */ /* 0x000fc60000201000 */
[----:B0-----:R-:W-:-:S06]  /*0410*/  IMAD.WIDE R36, R15, 0x4, R36 ;  /* 0x000000040f247825 */ /* 0x001fcc00078e0224 */
[----:B------:R0:W3:Y:S01]  /*0420*/  @!P4 LDG.E.EF.128 R64, desc[UR6][R36.64] ;  /* 0x000000062440c981 */ /* 0x0000e2000c0e1d00 */
[----:B------:R-:W-:Y:S01]  /*0430*/  LOP3.LUT R14, R219, 0x7, RZ, 0xc0, !PT ;  /* 0x00000007db0e7812 */ /* 0x000fe200078ec0ff */
[----:B------:R-:W-:-:S03]  /*0440*/  FMUL R49, R39, 0.42857143282890319824 ;  /* 0x3edb6db727317820 */ /* 0x000fc60000400000 */
[----:B------:R-:W-:-:S03]  /*0450*/  I2FP.F32.U32 R14, R14 ;  /* 0x0000000e000e7245 */ /* 0x000fc60000201000 */
[----:B------:R-:W1:Y:S01]  /*0460*/  FRND.FTZ.FLOOR R49, R49 ;  /* 0x0000003100317307 */ /* 0x000e620000215000 */
[----:B------:R-:W-:Y:S01]  /*0470*/  SHF.R.U32.HI R38, RZ, 0x3, R219 ;  /* 0x00000003ff267819 */ /* 0x000fe200000116db */
[----:B------:R-:W-:-:S03]  /*0480*/  FMUL R14, R14, 0.42857143282890319824 ;  /* 0x3edb6db70e0e7820 */ /* 0x000fc60000400000 */
[----:B------:R-:W-:-:S03]  /*0490*/  SGXT.U32 R38, R38, 0x3 ;  /* 0x000000032626781a */ /* 0x000fc60000000000 */
[----:B------:R-:W0:Y:S01]  /*04a0*/  FRND.FTZ.FLOOR R14, R14 ;  /* 0x0000000e000e7307 */ /* 0x000e220000215000 */
[----:B------:R-:W-:-:S05]  /*04b0*/  I2FP.F32.U32 R38, R38 ;  /* 0x0000002600267245 */ /* 0x000fca0000201000 */
[----:B-1----:R-:W-:Y:S01]  /*04c0*/  FFMA R49, R38, 0.42857143282890319824, -R49 ;  /* 0x3edb6db726317823 */ /* 0x002fe20000000831 */
[----:B0-----:R-:W-:Y:S01]  /*04d0*/  FFMA R54, R41, 0.42857143282890319824, -R14 ;  /* 0x3edb6db729367823 */ /* 0x001fe2000000080e */
[----:B------:R-:W-:-:S06]  /*04e0*/  UPRMT UR4, UR5, 0x654, UR4 ;  /* 0x0000065405047896 */ /* 0x000fcc0008000004 */
[----:B------:R-:W-:Y:S02]  /*04f0*/  LEA R2, R2, UR4, 0x4 ;  /* 0x0000000402027c11 */ /* 0x000fe4000f8e20ff */
[----:B------:R-:W-:-:S04]  /*0500*/  LOP3.LUT R60, R219, 0x7f, RZ, 0xc0, !PT ;  /* 0x0000007fdb3c7812 */ /* 0x000fc800078ec0ff */
[C---:B------:R-:W-:Y:S02]  /*0510*/  LOP3.LUT R41, R60.reuse, 0x100, RZ, 0xfc, !PT ;  /* 0x000001003c297812 */ /* 0x040fe400078efcff */
[----:B------:R-:W-:Y:S02]  /*0520*/  LOP3.LUT R48, R60, 0x180, RZ, 0xfc, !PT ;  /* 0x000001803c307812 */ /* 0x000fe400078efcff */
[----:B------:R-:W-:-:S04]  /*0530*/  SHF.R.U32.HI R39, RZ, 0x1d, R13 ;  /* 0x0000001dff277819 */ /* 0x000fc8000001160d */
[----:B------:R-:W-:-:S04]  /*0540*/  LOP3.LUT R39, R39, 0x4, RZ, 0xc0, !PT ;  /* 0x0000000427277812 */ /* 0x000fc800078ec0ff */
[----:B------:R-:W-:Y:S02]  /*0550*/  IADD3 R58, P0, R12, R39, RZ ;  /* 0x000000270c3a7210 */ /* 0x000fe40007f1e0ff */
[----:B------:R-:W-:-:S03]  /*0560*/  SHF.R.U32.HI R43, RZ, 0x1d, R9 ;  /* 0x0000001dff2b7819 */ /* 0x000fc60000011609 */
[----:B------:R-:W-:Y:S01]  /*0570*/  IMAD.X R59, RZ, RZ, R13, P0 ;  /* 0x000000ffff3b7224 */ /* 0x000fe200000e060d */
[----:B------:R-:W-:Y:S02]  /*0580*/  LOP3.LUT R43, R43, 0x4, RZ, 0xc0, !PT ;  /* 0x000000042b2b7812 */ /* 0x000fe400078ec0ff */
[----:B------:R-:W-:Y:S02]  /*0590*/  SHF.R.U32.HI R39, RZ, 0x1d, R11 ;  /* 0x0000001dff277819 */ /* 0x000fe4000001160b */
[----:B------:R-:W-:Y:S02]  /*05a0*/  SHF.R.U32.HI R13, RZ, 0x1d, R27 ;  /* 0x0000001dff0d7819 */ /* 0x000fe4000001161b */
[----:B------:R-:W-:Y:S02]  /*05b0*/  IADD3 R42, P0, R8, R43, RZ ;  /* 0x0000002b082a7210 */ /* 0x000fe40007f1e0ff */
[----:B------:R-:W-:Y:S02]  /*05c0*/  LOP3.LUT R39, R39, 0x4, RZ, 0xc0, !PT ;  /* 0x0000000427277812 */ /* 0x000fe400078ec0ff */
[----:B------:R-:W-:Y:S01]  /*05d0*/  LOP3.LUT R13, R13, 0x4, RZ, 0xc0, !PT ;  /* 0x000000040d0d7812 */ /* 0x000fe200078ec0ff */
[----:B------:R-:W-:Y:S01]  /*05e0*/  IMAD.X R43, RZ, RZ, R9, P0 ;  /* 0x000000ffff2b7224 */ /* 0x000fe200000e0609 */
[----:B------:R-:W-:-:S02]  /*05f0*/  IADD3 R38, P0, R10, R39, RZ ;  /* 0x000000270a267210 */ /* 0x000fc40007f1e0ff */
[----:B------:R-:W-:Y:S02]  /*0600*/  SHF.R.U32.HI R15, RZ, 0x1d, R25 ;  /* 0x0000001dff0f7819 */ /* 0x000fe40000011619 */
[----:B------:R-:W-:Y:S01]  /*0610*/  IADD3 R10, P1, R26, R13, RZ ;  /* 0x0000000d1a0a7210 */ /* 0x000fe20007f3e0ff */
[----:B------:R-:W-:Y:S01]  /*0620*/  IMAD.X R39, RZ, RZ, R11, P0 ;  /* 0x000000ffff277224 */ /* 0x000fe200000e060b */
[----:B------:R-:W-:-:S03]  /*0630*/  LOP3.LUT R15, R15, 0x4, RZ, 0xc0, !PT ;  /* 0x000000040f0f7812 */ /* 0x000fc600078ec0ff */
[----:B------:R-:W-:Y:S01]  /*0640*/  IMAD.X R11, RZ, RZ, R27, P1 ;  /* 0x000000ffff0b7224 */ /* 0x000fe200008e061b */
[----:B----4-:R-:W-:Y:S02]  /*0650*/  SHF.R.U32.HI R27, RZ, 0x1d, R17 ;  /* 0x0000001dff1b7819 */ /* 0x010fe40000011611 */
[----:B------:R-:W-:Y:S02]  /*0660*/  IADD3 R14, P0, R24, R15, RZ ;  /* 0x0000000f180e7210 */ /* 0x000fe40007f1e0ff */
[----:B------:R-:W-:-:S03]  /*0670*/  LOP3.LUT R27, R27, 0x4, RZ, 0xc0, !PT ;  /* 0x000000041b1b7812 */ /* 0x000fc600078ec0ff */
[----:B------:R-:W-:Y:S01]  /*0680*/  IMAD.X R15, RZ, RZ, R25, P0 ;  /* 0x000000ffff0f7224 */ /* 0x000fe200000e0619 */
[----:B------:R-:W-:Y:S02]  /*0690*/  IADD3 R26, P0, R16, R27, RZ ;  /* 0x0000001b101a7210 */ /* 0x000fe40007f1e0ff */
[----:B------:R-:W-:Y:S02]  /*06a0*/  SHF.R.U32.HI R13, RZ, 0x1d, R57 ;  /* 0x0000001dff0d7819 */ /* 0x000fe40000011639 */
[----:B------:R-:W-:Y:S01]  /*06b0*/  SHF.R.U32.HI R25, RZ, 0x1d, R51 ;  /* 0x0000001dff197819 */ /* 0x000fe20000011633 */
[----:B------:R-:W-:Y:S01]  /*06c0*/  IMAD.X R27, RZ, RZ, R17, P0 ;  /* 0x000000ffff1b7224 */ /* 0x000fe200000e0611 */
[----:B------:R-:W-:Y:S02]  /*06d0*/  LOP3.LUT R13, R13, 0x4, RZ, 0xc0, !PT ;  /* 0x000000040d0d7812 */ /* 0x000fe400078ec0ff */
[----:B------:R-:W-:Y:S02]  /*06e0*/  SHF.R.U32.HI R17, RZ, 0x1d, R19 ;  /* 0x0000001dff117819 */ /* 0x000fe40000011613 */
[----:B------:R-:W-:-:S02]  /*06f0*/  LEA R9, R55, UR4, 0x4 ;  /* 0x0000000437097c11 */ /* 0x000fc4000f8e20ff */
[----:B------:R-:W-:Y:S02]  /*0700*/  LOP3.LUT R25, R25, 0x4, RZ, 0xc0, !PT ;  /* 0x0000000419197812 */ /* 0x000fe400078ec0ff */
[----:B------:R-:W-:Y:S02]  /*0710*/  IADD3 R128, P3, R56, R13, RZ ;  /* 0x0000000d38807210 */ /* 0x000fe40007f7e0ff */
[----:B-----5:R-:W-:Y:S02]  /*0720*/  SHF.R.U32.HI R13, RZ, 0x1d, R45 ;  /* 0x0000001dff0d7819 */ /* 0x020fe4000001162d */
[----:B------:R-:W-:Y:S01]  /*0730*/  LOP3.LUT R17, R17, 0x4, RZ, 0xc0, !PT ;  /* 0x0000000411117812 */ /* 0x000fe200078ec0ff */
[----:B------:R-:W-:Y:S01]  /*0740*/  STS.64 [R9], R42 ;  /* 0x0000002a09007388 */ /* 0x000fe20000000a00 */
[----:B------:R-:W-:Y:S02]  /*0750*/  IADD3 R8, P1, R50, R25, RZ ;  /* 0x0000001932087210 */ /* 0x000fe40007f3e0ff */
[----:B--2---:R-:W-:Y:S01]  /*0760*/  SHF.R.U32.HI R113, RZ, 0x1d, R35 ;  /* 0x0000001dff717819 */ /* 0x004fe20000011623 */
[----:B------:R-:W-:Y:S01]  /*0770*/  STS.64 [R9+0x10], R38 ;  /* 0x0000102609007388 */ /* 0x000fe20000000a00 */
[----:B------:R-:W-:-:S02]  /*0780*/  LOP3.LUT R13, R13, 0x4, RZ, 0xc0, !PT ;  /* 0x000000040d0d7812 */ /* 0x000fc400078ec0ff */
[----:B------:R-:W-:Y:S01]  /*0790*/  IADD3 R12, P0, R18, R17, RZ ;  /* 0x00000011120c7210 */ /* 0x000fe20007f1e0ff */
[----:B------:R-:W-:Y:S01]  /*07a0*/  STS.64 [R2], R14 ;  /* 0x0000000e02007388 */ /* 0x000fe20000000a00 */
[----:B------:R-:W-:-:S03]  /*07b0*/  LOP3.LUT R113, R113, 0x4, RZ, 0xc0, !PT ;  /* 0x0000000471717812 */ /* 0x000fc600078ec0ff */
[----:B------:R-:W-:Y:S01]  /*07c0*/  STS.64 [R9+0x30], R10 ;  /* 0x0000300a09007388 */ /* 0x000fe20000000a00 */
[----:B------:R-:W-:Y:S01]  /*07d0*/  IMAD.X R51, RZ, RZ, R51, P1 ;  /* 0x000000ffff337224 */ /* 0x000fe200008e0633 */
[----:B------:R-:W-:Y:S01]  /*07e0*/  IADD3 R18, P1, R44, R13, RZ ;  /* 0x0000000d2c127210 */ /* 0x000fe20007f3e0ff */
[----:B------:R-:W-:Y:S01]  /*07f0*/  IMAD.X R13, RZ, RZ, R19, P0 ;  /* 0x000000ffff0d7224 */ /* 0x000fe200000e0613 */
[----:B------:R-:W-:Y:S01]  /*0800*/  BAR.SYNC.DEFER_BLOCKING 0x0 ;  /* 0x0000000000007b1d */ /* 0x000fe20000010000 */
[----:B---3--:R-:W-:Y:S02]  /*0810*/  SHF.R.U32.HI R99, RZ, 0x1d, R21 ;  /* 0x0000001dff637819 */ /* 0x008fe40000011615 */
[----:B------:R-:W-:Y:S02]  /*0820*/  SHF.R.U32.HI R131, RZ, 0x1d, R53 ;  /* 0x0000001dff837819 */ /* 0x000fe40000011635 */
[----:B------:R-:W-:Y:S02]  /*0830*/  SHF.R.U32.HI R117, RZ, 0x1d, R33 ;  /* 0x0000001dff757819 */ /* 0x000fe40000011621 */
[----:B------:R-:W-:-:S02]  /*0840*/  IADD3 R112, P0, R34, R113, RZ ;  /* 0x0000007122707210 */ /* 0x000fc40007f1e0ff */
[----:B------:R-:W-:Y:S02]  /*0850*/  LOP3.LUT R99, R99, 0x4, RZ, 0xc0, !PT ;  /* 0x0000000463637812 */ /* 0x000fe400078ec0ff */
[----:B------:R-:W-:Y:S01]  /*0860*/  LOP3.LUT R131, R131, 0x4, RZ, 0xc0, !PT ;  /* 0x0000000483837812 */ /* 0x000fe200078ec0ff */
[----:B------:R-:W-:Y:S01]  /*0870*/  IMAD.X R113, RZ, RZ, R35, P0 ;  /* 0x000000ffff717224 */ /* 0x000fe200000e0623 */
[----:B------:R-:W-:Y:S02]  /*0880*/  LOP3.LUT R117, R117, 0x4, RZ, 0xc0, !PT ;  /* 0x0000000475757812 */ /* 0x000fe400078ec0ff */
[----:B------:R-:W-:Y:S02]  /*0890*/  SHF.R.U32.HI R101, RZ, 0x1d, R23 ;  /* 0x0000001dff657819 */ /* 0x000fe40000011617 */
[----:B------:R-:W-:Y:S01]  /*08a0*/  SHF.R.U32.HI R25, RZ, 0x1d, R47 ;  /* 0x0000001dff197819 */ /* 0x000fe2000001162f */
[----:B------:R-:W-:Y:S01]  /*08b0*/  IMAD.X R57, RZ, RZ, R57, P3 ;  /* 0x000000ffff397224 */ /* 0x000fe200018e0639 */
[----:B------:R-:W-:-:S02]  /*08c0*/  IADD3 R98, P0, R20, R99, RZ ;  /* 0x0000006314627210 */ /* 0x000fc40007f1e0ff */
[----:B------:R-:W-:Y:S02]  /*08d0*/  IADD3 R131, P2, R52, R131, RZ ;  /* 0x0000008334837210 */ /* 0x000fe40007f5e0ff */
[----:B------:R-:W-:Y:S02]  /*08e0*/  IADD3 R116, P3, R32, R117, RZ ;  /* 0x0000007520747210 */ /* 0x000fe40007f7e0ff */
[----:B------:R-:W-:Y:S02]  /*08f0*/  LOP3.LUT R101, R101, 0x4, RZ, 0xc0, !PT ;  /* 0x0000000465657812 */ /* 0x000fe400078ec0ff */
[----:B------:R-:W-:Y:S01]  /*0900*/  LOP3.LUT R25, R25, 0x4, RZ, 0xc0, !PT ;  /* 0x0000000419197812 */ /* 0x000fe200078ec0ff */
[----:B------:R-:W-:Y:S01]  /*0910*/  IMAD.X R99, RZ, RZ, R21, P0 ;  /* 0x000000ffff637224 */ /* 0x000fe200000e0615 */
[----:B------:R-:W-:Y:S01]  /*0920*/  LOP3.LUT R32, R60, 0x80, RZ, 0xfc, !PT ;  /* 0x000000803c207812 */ /* 0x000fe200078efcff */
[----:B------:R-:W-:Y:S01]  /*0930*/  IMAD.X R52, RZ, RZ, R53, P2 ;  /* 0x000000ffff347224 */ /* 0x000fe200010e0635 */
[----:B------:R-:W-:Y:S01]  /*0940*/  IADD3 R100, P0, R22, R101, RZ ;  /* 0x0000006516647210 */ /* 0x000fe20007f1e0ff */
[----:B------:R-:W-:Y:S01]  /*0950*/  IMAD.X R117, RZ, RZ, R33, P3 ;  /* 0x000000ffff757224 */ /* 0x000fe200018e0621 */
[----:B------:R-:W-:-:S02]  /*0960*/  IADD3 R24, P2, R46, R25, RZ ;  /* 0x000000192e187210 */ /* 0x000fc40007f5e0ff */
[----:B------:R-:W-:Y:S02]  /*0970*/  LEA R33, R60, UR4, 0x4 ;  /* 0x000000043c217c11 */ /* 0x000fe4000f8e20ff */
[----:B------:R-:W-:Y:S02]  /*0980*/  LEA R44, R32, UR4, 0x4 ;  /* 0x00000004202c7c11 */ /* 0x000fe4000f8e20ff */
[----:B------:R-:W-:Y:S02]  /*0990*/  LEA R34, R41, UR4, 0x4 ;  /* 0x0000000429227c11 */ /* 0x000fe4000f8e20ff */
[----:B------:R-:W-:Y:S01]  /*09a0*/  LEA R35, R48, UR4, 0x4 ;  /* 0x0000000430237c11 */ /* 0x000fe2000f8e20ff */
[----:B------:R-:W-:Y:S01]  /*09b0*/  IMAD.X R101, RZ, RZ, R23, P0 ;  /* 0x000000ffff657224 */ /* 0x000fe200000e0617 */
[----:B------:R-:W-:Y:S01]  /*09c0*/  SHF.R.U32.HI R115, RZ, 0x1d, R29 ;  /* 0x0000001dff737819 */ /* 0x000fe2000001161d */
[----:B------:R-:W-:Y:S01]  /*09d0*/  IMAD.X R25, RZ, RZ, R47, P2 ;  /* 0x000000ffff197224 */ /* 0x000fe200010e062f */
[C---:B------:R-:W-:Y:S01]  /*09e0*/  SHF.L.U64.HI R23, R58.reuse, 0x2, R59 ;  /* 0x000000023a177819 */ /* 0x040fe2000001023b */
[----:B------:R-:W-:Y:S01]  /*09f0*/  IMAD.SHL.U32 R22, R58, 0x4, RZ ;  /* 0x000000043a167824 */ /* 0x000fe200078e00ff */
[----:B------:R-:W0:Y:S01]  /*0a00*/  LDS.64 R68, [R33] ;  /* 0x0000000021447984 */ /* 0x000e220000000a00 */
[----:B------:R-:W-:Y:S01]  /*0a10*/  LOP3.LUT R115, R115, 0x4, RZ, 0xc0, !PT ;  /* 0x0000000473737812 */ /* 0x000fe200078ec0ff */
[----:B------:R-:W-:Y:S01]  /*0a20*/  IMAD.X R19, RZ, RZ, R45, P1 ;  /* 0x000000ffff137224 */ /* 0x000fe200008e062d */
[----:B------:R-:W-:Y:S01]  /*0a30*/  SHF.R.U32.HI R17, RZ, 0x1d, R31 ;  /* 0x0000001dff117819 */ /* 0x000fe2000001161f */
[----:B------:R-:W1:Y:S01]  /*0a40*/  LDS.64 R46, [R44] ;  /* 0x000000002c2e7984 */ /* 0x000e620000000a00 */
[----:B------:R-:W-:Y:S01]  /*0a50*/  SHF.R.U32.HI R97, RZ, 0x1d, R7 ;  /* 0x0000001dff617819 */ /* 0x000fe20000011607 */
[----:B------:R-:W-:-:S02]  /*0a60*/  ULDC.64 UR4, c[0x0][0x228] ;  /* 0x00008a0000047ab9 */ /* 0x000fc40000000a00 */
[----:B------:R-:W2:Y:S04]  /*0a70*/  LDS.64 R20, [R34] ;  /* 0x0000000022147984 */ /* 0x000ea80000000a00 */
[----:B------:R-:W3:Y:S01]  /*0a80*/  LDS.64 R58, [R35] ;  /* 0x00000000233a7984 */ /* 0x000ee20000000a00 */
[----:B------:R-:W-:-:S05]  /*0a90*/  IADD3 R114, P1, R28, R115, RZ ;  /* 0x000000731c727210 */ /* 0x000fca0007f3e0ff */
[----:B------:R-:W-:Y:S01]  /*0aa0*/  IMAD.X R115, RZ, RZ, R29, P1 ;  /* 0x000000ffff737224 */ /* 0x000fe200008e061d */
[----:B------:R-:W-:-:S04]  /*0ab0*/  SHF.R.U32.HI R29, RZ, 0x1d, R5 ;  /* 0x0000001dff1d7819 */ /* 0x000fc80000011605 */
[----:B------:R-:W-:-:S04]  /*0ac0*/  LOP3.LUT R29, R29, 0x4, RZ, 0xc0, !PT ;  /* 0x000000041d1d7812 */ /* 0x000fc800078ec0ff */
[----:B------:R-:W-:Y:S01]  /*0ad0*/  IADD3 R4, P1, R4, R29, RZ ;  /* 0x0000001d04047210 */ /* 0x000fe20007f3e0ff */
[----:B------:R-:W-:Y:S01]  /*0ae0*/  IMAD R29, R60, -0x8, R33 ;  /* 0xfffffff83c1d7824 */ /* 0x000fe200078e0221 */
[----:B------:R-:W-:Y:S01]  /*0af0*/  BAR.SYNC.DEFER_BLOCKING 0x0 ;  /* 0x0000000000007b1d */ /* 0x000fe20000010000 */
[----:B------:R-:W-:-:S05]  /*0b00*/  IMAD R28, R55, -0x8, R9 ;  /* 0xfffffff8371c7824 */ /* 0x000fca00078e0209 */
[----:B------:R-:W-:Y:S04]  /*0b10*/  STS.64 [R29], R22 ;  /* 0x000000161d007388 */ /* 0x000fe80000000a00 */
[----:B------:R-:W-:Y:S04]  /*0b20*/  STS.64 [R29+0x400], R22 ;  /* 0x000400161d007388 */ /* 0x000fe80000000a00 */
[----:B------:R-:W-:Y:S04]  /*0b30*/  STS.64 [R29+0x800], R22 ;  /* 0x000800161d007388 */ /* 0x000fe80000000a00 */
[----:B------:R3:W-:Y:S01]  /*0b40*/  STS.64 [R29+0xc00], R22 ;  /* 0x000c00161d007388 */ /* 0x0007e20000000a00 */
[----:B------:R-:W-:Y:S01]  /*0b50*/  BAR.SYNC.DEFER_BLOCKING 0x0 ;  /* 0x0000000000007b1d */ /* 0x000fe20000010000 */
[----:B------:R-:W-:-:S04]  /*0b60*/  LOP3.LUT R17, R17, 0x4, RZ, 0xc0, !PT ;  /* 0x0000000411117812 */ /* 0x000fc800078ec0ff */
[----:B------:R-:W-:Y:S02]  /*0b70*/  IADD3 R16, P2, R30, R17, RZ ;  /* 0x000000111e107210 */ /* 0x000fe40007f5e0ff */
[C---:B------:R-:W-:Y:S01]  /*0b80*/  SHF.L.U64.HI R129, R131.reuse, 0x2, R52 ;  /* 0x0000000283817819 */ /* 0x040fe20000010234 */
[----:B------:R-:W-:Y:S01]  /*0b90*/  IMAD.SHL.U32 R131, R131, 0x4, RZ ;  /* 0x0000000483837824 */ /* 0x000fe200078e00ff */
[----:B------:R-:W-:Y:S01]  /*0ba0*/  LOP3.LUT R97, R97, 0x4, RZ, 0xc0, !PT ;  /* 0x0000000461617812 */ /* 0x000fe200078ec0ff */
[----:B------:R-:W-:Y:S01]  /*0bb0*/  IMAD.X R17, RZ, RZ, R31, P2 ;  /* 0x000000ffff117224 */ /* 0x000fe200010e061f */
[----:B------:R-:W4:Y:S02]  /*0bc0*/  LDS.128 R80, [R28] ;  /* 0x000000001c507984 */ /* 0x000f240000000c00 */
[----:B------:R-:W-:Y:S02]  /*0bd0*/  IADD3 R96, P0, R6, R97, RZ ;  /* 0x0000006106607210 */ /* 0x000fe40007f1e0ff */
[----:B------:R-:W5:Y:S01]  /*0be0*/  LDS.128 R28, [R28+0x10] ;  /* 0x000010001c1c7984 */ /* 0x000f620000000c00 */
[----:B------:R-:W-:Y:S01]  /*0bf0*/  IMAD.SHL.U32 R45, R8, 0x4, RZ ;  /* 0x00000004082d7824 */ /* 0x000fe200078e00ff */
[C---:B------:R-:W-:Y:S01]  /*0c00*/  SHF.L.U64.HI R130, R128.reuse, 0x2, R57 ;  /* 0x0000000280827819 */ /* 0x040fe20000010239 */
[----:B------:R-:W-:Y:S01]  /*0c10*/  IMAD.SHL.U32 R128, R128, 0x4, RZ ;  /* 0x0000000480807824 */ /* 0x000fe200078e00ff */
[----:B0-----:R-:W-:Y:S01]  /*0c20*/  IADD3 R71, P2, R68, R131, RZ ;  /* 0x0000008344477210 */ /* 0x001fe20007f5e0ff */
[----:B------:R-:W-:Y:S01]  /*0c30*/  IMAD.X R97, RZ, RZ, R7, P0 ;  /* 0x000000ffff617224 */ /* 0x000fe200000e0607 */
[----:B------:R-:W-:-:S02]  /*0c40*/  SHF.L.U64.HI R132, R8, 0x2, R51 ;  /* 0x0000000208847819 */ /* 0x000fc40000010233 */
[----:B------:R-:W-:Y:S01]  /*0c50*/  IADD3 R72, P0, R68, R45, RZ ;  /* 0x0000002d44487210 */ /* 0x000fe20007f1e0ff */
[----:B------:R-:W-:Y:S01]  /*0c60*/  IMAD.X R79, R69, 0x1, R129, P2 ;  /* 0x00000001454f7824 */ /* 0x000fe200010e0681 */
[----:B-1----:R-:W-:-:S03]  /*0c70*/  IADD3 R53, P2, R46, R128, RZ ;  /* 0x000000802e357210 */ /* 0x002fc60007f5e0ff */
[----:B------:R-:W-:Y:S01]  /*0c80*/  IMAD.X R93, R69, 0x1, R132, P0 ;  /* 0x00000001455d7824 */ /* 0x000fe200000e0684 */
[----:B------:R-:W-:Y:S01]  /*0c90*/  IADD3 R57, P0, R46, R131, RZ ;  /* 0x000000832e397210 */ /* 0x000fe20007f1e0ff */
[C-C-:B------:R-:W-:Y:S01]  /*0ca0*/  IMAD.X R52, R47.reuse, 0x1, R130.reuse, P2 ;  /* 0x000000012f347824 */ /* 0x140fe200010e0682 */
[----:B--2---:R-:W-:Y:S01]  /*0cb0*/  IADD3 R37, P2, R20, R128, RZ ;  /* 0x0000008014257210 */ /* 0x004fe20007f5e0ff */
[----:B------:R-:W-:Y:S01]  /*0cc0*/  IMAD.X R5, RZ, RZ, R5, P1 ;  /* 0x000000ffff057224 */ /* 0x000fe200008e0605 */
[----:B------:R-:W-:Y:S01]  /*0cd0*/  IADD3 R78, P3, R68, R128, RZ ;  /* 0x00000080444e7210 */ /* 0x000fe20007f7e0ff */
[----:B------:R-:W-:Y:S01]  /*0ce0*/  IMAD.X R56, R47, 0x1, R129, P0 ;  /* 0x000000012f387824 */ /* 0x000fe200000e0681 */
[----:B------:R-:W-:Y:S01]  /*0cf0*/  IADD3 R70, P1, R46, R45, RZ ;  /* 0x0000002d2e467210 */ /* 0x000fe20007f3e0ff */
[--C-:B------:R-:W-:Y:S01]  /*0d00*/  IMAD.X R36, R21, 0x1, R130.reuse, P2 ;  /* 0x0000000115247824 */ /* 0x100fe200010e0682 */
[----:B------:R-:W-:Y:S02]  /*0d10*/  IADD3 R62, P0, R20, R45, RZ ;  /* 0x0000002d143e7210 */ /* 0x000fe40007f1e0ff */
[----:B---3--:R-:W-:Y:S01]  /*0d20*/  IADD3 R22, P2, R58, R128, RZ ;  /* 0x000000803a167210 */ /* 0x008fe20007f5e0ff */
[----:B------:R-:W-:-:S02]  /*0d30*/  IMAD.X R68, R69, 0x1, R130, P3 ;  /* 0x0000000145447824 */ /* 0x000fc400018e0682 */
[--C-:B------:R-:W-:Y:S01]  /*0d40*/  IMAD.X R69, R47, 0x1, R132.reuse, P1 ;  /* 0x000000012f457824 */ /* 0x100fe200008e0684 */
[----:B------:R-:W-:Y:S01]  /*0d50*/  IADD3 R51, P1, R20, R131, RZ ;  /* 0x0000008314337210 */ /* 0x000fe20007f3e0ff */
[----:B------:R-:W-:Y:S01]  /*0d60*/  IMAD.X R63, R21, 0x1, R132, P0 ;  /* 0x00000001153f7824 */ /* 0x000fe200000e0684 */
[----:B------:R-:W-:Y:S01]  /*0d70*/  IADD3 R61, P0, R58, R45, RZ ;  /* 0x0000002d3a3d7210 */ /* 0x000fe20007f1e0ff */
[----:B------:R-:W-:Y:S01]  /*0d80*/  IMAD.X R191, R59, 0x1, R130, P2 ;  /* 0x000000013bbf7824 */ /* 0x000fe200010e0682 */
[----:B------:R-:W-:Y:S01]  /*0d90*/  SHF.R.S32.HI R7, RZ, 0x1f, R40 ;  /* 0x0000001fff077819 */ /* 0x000fe20000011428 */
[----:B------:R-:W-:Y:S01]  /*0da0*/  IMAD.X R50, R21, 0x1, R129, P1 ;  /* 0x0000000115327824 */ /* 0x000fe200008e0681 */
[----:B----4-:R-:W-:Y:S01]  /*0db0*/  IADD3 R147, P2, R80, R116, RZ ;  /* 0x0000007450937210 */ /* 0x010fe20007f5e0ff */
[----:B------:R-:W-:Y:S01]  /*0dc0*/  IMAD.X R189, R59, 0x1, R132, P0 ;  /* 0x000000013bbd7824 */ /* 0x000fe200000e0684 */
[----:B------:R-:W-:Y:S02]  /*0dd0*/  IADD3 R23, P1, R58, R131, RZ ;  /* 0x000000833a177210 */ /* 0x000fe40007f3e0ff */
[----:B------:R-:W-:Y:S01]  /*0de0*/  IADD3 R124, P0, R80, R42, RZ ;  /* 0x0000002a507c7210 */ /* 0x000fe20007f1e0ff */
[----:B------:R-:W-:Y:S01]  /*0df0*/  IMAD.X R146, R81, 0x1, R117, P2 ;  /* 0x0000000151927824 */ /* 0x000fe200010e0675 */
[----:B------:R-:W-:-:S02]  /*0e00*/  LEA.HI R7, R7, R40, RZ, 0x5 ;  /* 0x0000002807077211 */ /* 0x000fc400078f28ff */
[----:B------:R-:W-:Y:S01]  /*0e10*/  IADD3 R107, P2, R82, R112, RZ ;  /* 0x00000070526b7210 */ /* 0x000fe20007f5e0ff */
[----:B------:R-:W-:Y:S01]  /*0e20*/  IMAD.X R190, R59, 0x1, R129, P1 ;  /* 0x000000013bbe7824 */ /* 0x000fe200008e0681 */
[----:B------:R-:W-:Y:S01]  /*0e30*/  LOP3.LUT R21, R7, 0xffffffe0, RZ, 0xc0, !PT ;  /* 0xffffffe007157812 */ /* 0x000fe200078ec0ff */
[----:B------:R-:W-:Y:S01]  /*0e40*/  IMAD.X R47, R81, 0x1, R43, P0 ;  /* 0x00000001512f7824 */ /* 0x000fe200000e062b */
[----:B------:R-:W-:Y:S01]  /*0e50*/  IADD3 R60, P1, R80, R26, RZ ;  /* 0x0000001a503c7210 */ /* 0x000fe20007f3e0ff */
[----:B------:R-:W-:Y:S01]  /*0e60*/  IMAD.X R46, R83, 0x1, R113, P2 ;  /* 0x00000001532e7824 */ /* 0x000fe200010e0671 */
[----:B------:R-:W-:Y:S02]  /*0e70*/  IADD3 R162, P3, R80, R98, RZ ;  /* 0x0000006250a27210 */ /* 0x000fe40007f7e0ff */
[----:B------:R-:W-:Y:S02]  /*0e80*/  IADD3 R126, P0, R82, R38, RZ ;  /* 0x00000026527e7210 */ /* 0x000fe40007f1e0ff */
[----:B-----5:R-:W-:Y:S01]  /*0e90*/  IADD3 R42, P2, R28, R114, RZ ;  /* 0x000000721c2a7210 */ /* 0x020fe20007f5e0ff */
[----:B------:R-:W-:-:S02]  /*0ea0*/  IMAD.IADD R8, R40, 0x1, -R21 ;  /* 0x0000000128087824 */ /* 0x000fc400078e0a15 */
[C---:B------:R-:W-:Y:S02]  /*0eb0*/  IMAD.X R59, R81.reuse, 0x1, R27, P1 ;  /* 0x00000001513b7824 */ /* 0x040fe400008e061b */
[----:B------:R-:W-:Y:S01]  /*0ec0*/  IMAD.X R81, R81, 0x1, R99, P3 ;  /* 0x0000000151517824 */ /* 0x000fe200018e0663 */
[----:B------:R-:W-:Y:S01]  /*0ed0*/  IADD3 R160, P3, R82, R100, RZ ;  /* 0x0000006452a07210 */ /* 0x000fe20007f7e0ff */
[----:B------:R-:W-:Y:S01]  /*0ee0*/  IMAD.X R21, R83, 0x1, R39, P0 ;  /* 0x0000000153157824 */ /* 0x000fe200000e0627 */
[----:B------:R-:W-:Y:S01]  /*0ef0*/  IADD3 R134, P0, R28, R14, RZ ;  /* 0x0000000e1c867210 */ /* 0x000fe20007f1e0ff */
[----:B------:R-:W-:Y:S01]  /*0f00*/  IMAD.X R39, R29, 0x1, R115, P2 ;  /* 0x000000011d277824 */ /* 0x000fe200010e0673 */
[----:B------:R-:W-:Y:S02]  /*0f10*/  IADD3 R136, P2, R30, R10, RZ ;  /* 0x0000000a1e887210 */ /* 0x000fe40007f5e0ff */
[----:B------:R-:W-:Y:S01]  /*0f20*/  SHF.R.U32.HI R6, RZ, 0x6, R3 ;  /* 0x00000006ff067819 */ /* 0x000fe20000011603 */
[----:B------:R-:W-:Y:S01]  /*0f30*/  IMAD.X R91, R83, 0x1, R101, P3 ;  /* 0x00000001535b7824 */ /* 0x000fe200018e0665 */
[----:B------:R-:W-:Y:S01]  /*0f40*/  IADD3 R154, P3, R28, R4, RZ ;  /* 0x000000041c9a7210 */ /* 0x000fe20007f7e0ff */
[----:B------:R-:W-:Y:S01]  /*0f50*/  IMAD.X R15, R29, 0x1, R15, P0 ;  /* 0x000000011d0f7824 */ /* 0x000fe200000e060f */
[----:B------:R-:W-:Y:S01]  /*0f60*/  SHF.L.U64.HI R90, R124, 0x2, R47 ;  /* 0x000000027c5a7819 */ /* 0x000fe2000001022f */
[----:B------:R-:W-:Y:S01]  /*0f70*/  IMAD.SHL.U32 R121, R8, 0x8, RZ ;  /* 0x0000000808797824 */ /* 0x000fe200078e00ff */
[----:B------:R-:W-:Y:S01]  /*0f80*/  SGXT.U32 R6, R6, 0x3 ;  /* 0x000000030606781a */ /* 0x000fe20000000000 */
[----:B------:R-:W-:-:S02]  /*0f90*/  IMAD.X R11, R31, 0x1, R11, P2 ;  /* 0x000000011f0b7824 */ /* 0x000fc400010e060b */
[----:B------:R-:W-:Y:S01]  /*0fa0*/  IMAD.SHL.U32 R124, R124, 0x4, RZ ;  /* 0x000000047c7c7824 */ /* 0x000fe200078e00ff */
[C---:B------:R-:W-:Y:S01]  /*0fb0*/  SHF.L.U64.HI R88, R126.reuse, 0x2, R21 ;  /* 0x000000027e587819 */ /* 0x040fe20000010215 */
[----:B------:R-:W-:Y:S01]  /*0fc0*/  IMAD.SHL.U32 R126, R126, 0x4, RZ ;  /* 0x000000047e7e7824 */ /* 0x000fe200078e00ff */
[C---:B------:R-:W-:Y:S01]  /*0fd0*/  SHF.L.U64.HI R86, R134.reuse, 0x2, R15 ;  /* 0x0000000286567819 */ /* 0x040fe2000001020f */
[----:B------:R-:W-:Y:S01]  /*0fe0*/  IMAD.X R87, R29, 0x1, R5, P3 ;  /* 0x000000011d577824 */ /* 0x000fe200018e0605 */
[----:B------:R-:W-:Y:S01]  /*0ff0*/  LOP3.LUT R43, R121, R6, RZ, 0xfc, !PT ;  /* 0x00000006792b7212 */ /* 0x000fe200078efcff */
[----:B------:R-:W-:Y:S01]  /*1000*/  IMAD.SHL.U32 R134, R134, 0x4, RZ ;  /* 0x0000000486867824 */ /* 0x000fe200078e00ff */
[C---:B------:R-:W-:Y:S01]  /*1010*/  SHF.L.U64.HI R84, R136.reuse, 0x2, R11 ;  /* 0x0000000288547819 */ /* 0x040fe2000001020b */
[----:B------:R-:W-:Y:S01]  /*1020*/  IMAD.SHL.U32 R136, R136, 0x4, RZ ;  /* 0x0000000488887824 */ /* 0x000fe200078e00ff */
[----:B------:R-:W-:Y:S02]  /*1030*/  IADD3 R120, P1, R82, R12, RZ ;  /* 0x0000000c52787210 */ /* 0x000fe40007f3e0ff */
[----:B------:R-:W-:-:S02]  /*1040*/  IADD3 R6, P3, R124, UR4, RZ ;  /* 0x000000047c067c10 */ /* 0x000fc4000ff7e0ff */
[----:B------:R-:W-:Y:S02]  /*1050*/  SHF.R.S32.HI R188, RZ, 0x5, R7 ;  /* 0x00000005ffbc7819 */ /* 0x000fe40000011407 */
[----:B------:R-:W-:Y:S01]  /*1060*/  IADD3 R10, P4, R126, UR4, RZ ;  /* 0x000000047e0a7c10 */ /* 0x000fe2000ff9e0ff */
[----:B------:R-:W-:Y:S01]  /*1070*/  IMAD.X R55, R83, 0x1, R13, P1 ;  /* 0x0000000153377824 */ /* 0x000fe200008e060d */
[----:B------:R-:W-:Y:S02]  /*1080*/  IADD3 R14, P2, R134, UR4, RZ ;  /* 0x00000004860e7c10 */ /* 0x000fe4000ff5e0ff */
[----:B------:R-:W-:Y:S02]  /*1090*/  IADD3.X R7, R90, UR5, RZ, P3, !PT ;  /* 0x000000055a077c10 */ /* 0x000fe40009ffe4ff */
[----:B------:R-:W-:Y:S02]  /*10a0*/  IADD3 R20, P3, R136, UR4, RZ ;  /* 0x0000000488147c10 */ /* 0x000fe4000ff7e0ff */
[----:B------:R-:W-:Y:S01]  /*10b0*/  IADD3 R74, P1, R28, R18, RZ ;  /* 0x000000121c4a7210 */ /* 0x000fe20007f3e0ff */
[----:B------:R-:W-:Y:S01]  /*10c0*/  IMAD.SHL.U32 R210, R43, 0x10, RZ ;  /* 0x000000102bd27824 */ /* 0x000fe200078e00ff */
[----:B------:R-:W-:-:S02]  /*10d0*/  IADD3.X R11, R88, UR5, RZ, P4, !PT ;  /* 0x00000005580b7c10 */ /* 0x000fc4000a7fe4ff */
[----:B------:R-:W-:Y:S02]  /*10e0*/  IADD3.X R15, R86, UR5, RZ, P2, !PT ;  /* 0x00000005560f7c10 */ /* 0x000fe400097fe4ff */
[----:B------:R-:W-:Y:S01]  /*10f0*/  IADD3.X R21, R84, UR5, RZ, P3, !PT ;  /* 0x0000000554157c10 */ /* 0x000fe20009ffe4ff */
[----:B------:R-:W-:Y:S01]  /*1100*/  IMAD.X R77, R29, 0x1, R19, P1 ;  /* 0x000000011d4d7824 */ /* 0x000fe200008e0613 */
[----:B------:R-:W-:Y:S01]  /*1110*/  IADD3 R122, P1, R30, R24, RZ ;  /* 0x000000181e7a7210 */ /* 0x000fe20007f3e0ff */
[----:B------:R-:W-:Y:S01]  /*1120*/  IMAD.WIDE R6, R210, 0x4, R6 ;  /* 0x00000004d2067825 */ /* 0x000fe200078e0206 */
[----:B------:R-:W-:-:S03]  /*1130*/  IADD3 R106, P0, R30, R16, RZ ;  /* 0x000000101e6a7210 */ /* 0x000fc60007f1e0ff */
[----:B------:R-:W-:Y:S01]  /*1140*/  IMAD.WIDE R10, R210, 0x4, R10 ;  /* 0x00000004d20a7825 */ /* 0x000fe200078e020a */
[----:B------:R-:W-:-:S03]  /*1150*/  IADD3 R172, P4, R30, R96, RZ ;  /* 0x000000601eac7210 */ /* 0x000fc60007f9e0ff */
[----:B------:R-:W-:-:S04]  /*1160*/  IMAD.WIDE R14, R210, 0x4, R14 ;  /* 0x00000004d20e7825 */ /* 0x000fc800078e020e */
[----:B------:R-:W-:Y:S02]  /*1170*/  IMAD.SHL.U32 R38, R188, 0x800, RZ ;  /* 0x00000800bc267824 */ /* 0x000fe400078e00ff */
[----:B------:R-:W-:Y:S01]  /*1180*/  IMAD.WIDE R20, R210, 0x4, R20 ;  /* 0x00000004d2147825 */ /* 0x000fe200078e0214 */
[----:B------:R-:W-:-:S03]  /*1190*/  LOP3.LUT R3, R3, 0x1c0, RZ, 0xc0, !PT ;  /* 0x000001c003037812 */ /* 0x000fc600078ec0ff */
[----:B------:R-:W-:Y:S01]  /*11a0*/  IMAD.X R47, R31, 0x1, R25, P1 ;  /* 0x000000011f2f7824 */ /* 0x000fe200008e0619 */
[C---:B------:R-:W-:Y:S01]  /*11b0*/  FSETP.GTU.AND P1, PT, R49.reuse, RZ, PT ;  /* 0x000000ff3100720b */ /* 0x040fe20003f2c000 */
[C---:B------:R-:W-:Y:S01]  /*11c0*/  IMAD.WIDE R6, R38.reuse, 0x4, R6 ;  /* 0x0000000426067825 */ /* 0x040fe200078e0206 */
[----:B------:R-:W-:Y:S03]  /*11d0*/  BAR.SYNC.DEFER_BLOCKING 0x0 ;  /* 0x0000000000007b1d */ /* 0x000fe60000010000 */
[----:B------:R-:W-:Y:S01]  /*11e0*/  IMAD.WIDE R10, R38, 0x4, R10 ;  /* 0x00000004260a7825 */ /* 0x000fe200078e020a */
[----:B------:R-:W-:-:S03]  /*11f0*/  FSEL R49, R49, RZ, P1 ;  /* 0x000000ff31317208 */ /* 0x000fc60000800000 */
[C---:B------:R-:W-:Y:S02]  /*1200*/  IMAD.X R75, R31.reuse, 0x1, R17, P0 ;  /* 0x000000011f4b7824 */ /* 0x040fe400000e0611 */
[----:B------:R-:W-:Y:S02]  /*1210*/  IMAD.X R85, R31, 0x1, R97, P4 ;  /* 0x000000011f557824 */ /* 0x000fe400020e0661 */
[----:B------:R-:W-:Y:S01]  /*1220*/  IMAD.WIDE R28, R38, 0x4, R14 ;  /* 0x00000004261c7825 */ /* 0x000fe200078e020e */
[----:B------:R-:W-:-:S03]  /*1230*/  IADD3 R118, P1, P2, R3, UR12, R124 ;  /* 0x0000000c03767c10 */ /* 0x000fc6000fa3e07c */
[----:B------:R-:W-:Y:S01]  /*1240*/  IMAD.WIDE R30, R38, 0x4, R20 ;  /* 0x00000004261e7825 */ /* 0x000fe200078e0214 */
[----:B------:R-:W-:Y:S02]  /*1250*/  IADD3 R76, P3, P4, R3, UR12, R126 ;  /* 0x0000000c034c7c10 */ /* 0x000fe4000fc7e07e */
[C---:B------:R-:W-:Y:S01]  /*1260*/  SHF.L.U64.HI R59, R60.reuse, 0x2, R59 ;  /* 0x000000023c3b7819 */ /* 0x040fe2000001023b */
[----:B------:R-:W-:Y:S01]  /*1270*/  IMAD.SHL.U32 R60, R60, 0x4, RZ ;  /* 0x000000043c3c7824 */ /* 0x000fe200078e00ff */
[----:B------:R-:W-:Y:S01]  /*1280*/  SHF.L.U64.HI R55, R120, 0x2, R55 ;  /* 0x0000000278377819 */ /* 0x000fe20000010237 */
[----:B------:R0:W-:Y:S04]  /*1290*/  STS.64 [R9], R6 ;  /* 0x0000000609007388 */ /* 0x0001e80000000a00 */
[----:B------:R-:W-:Y:S01]  /*12a0*/  STS.64 [R9+0x10], R10 ;  /* 0x0000100a09007388 */ /* 0x000fe20000000a00 */
[----:B------:R-:W-:-:S03]  /*12b0*/  SHF.L.U64.HI R89, R107, 0x2, R46 ;  /* 0x000000026b597819 */ /* 0x000fc6000001022e */
[----:B------:R-:W-:Y:S01]  /*12c0*/  STS.64 [R2], R28 ;  /* 0x0000001c02007388 */ /* 0x000fe20000000a00 */
[----:B------:R-:W-:-:S03]  /*12d0*/  IADD3.X R119, RZ, UR13, R90, P1, P2 ;  /* 0x0000000dff777c10 */ /* 0x000fc60008fe445a */
[----:B------:R1:W-:Y:S01]  /*12e0*/  STS.64 [R9+0x30], R30 ;  /* 0x0000301e09007388 */ /* 0x0003e20000000a00 */
[----:B------:R-:W-:Y:S01]  /*12f0*/  IMAD.SHL.U32 R120, R120, 0x4, RZ ;  /* 0x0000000478787824 */ /* 0x000fe200078e00ff */
[----:B------:R-:W-:Y:S02]  /*1300*/  IADD3 R46, P1, P2, R3, UR12, R134 ;  /* 0x0000000c032e7c10 */ /* 0x000fe4000fa3e086 */
[C---:B0-----:R-:W-:Y:S01]  /*1310*/  SHF.L.U64.HI R7, R122.reuse, 0x2, R47 ;  /* 0x000000027a077819 */ /* 0x041fe2000001022f */
[----:B------:R-:W-:Y:S01]  /*1320*/  IMAD.SHL.U32 R122, R122, 0x4, RZ ;  /* 0x000000047a7a7824 */ /* 0x000fe200078e00ff */
[----:B------:R-:W-:Y:S02]  /*1330*/  SHF.R.U32.HI R21, RZ, 0x6, R32 ;  /* 0x00000006ff157819 */ /* 0x000fe40000011620 */
[C---:B-1----:R-:W-:Y:S01]  /*1340*/  SHF.L.U64.HI R31, R74.reuse, 0x2, R77 ;  /* 0x000000024a1f7819 */ /* 0x042fe2000001024d */
[----:B------:R-:W-:Y:S01]  /*1350*/  IMAD.SHL.U32 R107, R107, 0x4, RZ ;  /* 0x000000046b6b7824 */ /* 0x000fe200078e00ff */
[----:B------:R-:W-:Y:S01]  /*1360*/  IADD3.X R77, RZ, UR13, R88, P3, P4 ;  /* 0x0000000dff4d7c10 */ /* 0x000fe20009fe8458 */
[----:B------:R-:W-:Y:S01]  /*1370*/  BAR.SYNC.DEFER_BLOCKING 0x0 ;  /* 0x0000000000007b1d */ /* 0x000fe20000010000 */
[----:B------:R-:W-:Y:S01]  /*1380*/  IADD3 R28, P3, P4, R3, UR12, R136 ;  /* 0x0000000c031c7c10 */ /* 0x000fe2000fc7e088 */
[----:B------:R-:W-:Y:S01]  /*1390*/  IMAD.SHL.U32 R32, R74, 0x4, RZ ;  /* 0x000000044a207824 */ /* 0x000fe200078e00ff */
[----:B------:R-:W-:-:S02]  /*13a0*/  IADD3.X R47, RZ, UR13, R86, P1, P2 ;  /* 0x0000000dff2f7c10 */ /* 0x000fc40008fe4456 */
[----:B------:R-:W-:Y:S02]  /*13b0*/  IADD3.X R29, RZ, UR13, R84, P3, P4 ;  /* 0x0000000dff1d7c10 */ /* 0x000fe40009fe8454 */
[C---:B------:R-:W-:Y:S02]  /*13c0*/  IADD3 R110, P1, P2, R3.reuse, UR12, R60 ;  /* 0x0000000c036e7c10 */ /* 0x040fe4000fa3e03c */
[----:B------:R-:W-:Y:S02]  /*13d0*/  IADD3 R108, P3, P4, R3, UR12, R120 ;  /* 0x0000000c036c7c10 */ /* 0x000fe4000fc7e078 */
[C---:B------:R-:W-:Y:S01]  /*13e0*/  SHF.L.U64.HI R146, R147.reuse, 0x2, R146 ;  /* 0x0000000293927819 */ /* 0x040fe20000010292 */
[----:B------:R-:W-:Y:S01]  /*13f0*/  IMAD.SHL.U32 R147, R147, 0x4, RZ ;  /* 0x0000000493937824 */ /* 0x000fe200078e00ff */
[----:B------:R-:W-:Y:S02]  /*1400*/  IADD3.X R111, RZ, UR13, R59, P1, P2 ;  /* 0x0000000dff6f7c10 */ /* 0x000fe40008fe443b */
[----:B------:R-:W-:-:S02]  /*1410*/  IADD3.X R109, RZ, UR13, R55, P3, P4 ;  /* 0x0000000dff6d7c10 */ /* 0x000fc40009fe8437 */
[C---:B------:R-:W-:Y:S02]  /*1420*/  IADD3 R10, P1, P2, R3.reuse, UR12, R32 ;  /* 0x0000000c030a7c10 */ /* 0x040fe4000fa3e020 */
[----:B------:R-:W-:Y:S02]  /*1430*/  IADD3 R104, P3, P4, R3, UR12, R122 ;  /* 0x0000000c03687c10 */ /* 0x000fe4000fc7e07a */
[C---:B------:R-:W-:Y:S01]  /*1440*/  SHF.L.U64.HI R39, R42.reuse, 0x2, R39 ;  /* 0x000000022a277819 */ /* 0x040fe20000010227 */
[----:B------:R-:W-:Y:S01]  /*1450*/  IMAD.SHL.U32 R42, R42, 0x4, RZ ;  /* 0x000000042a2a7824 */ /* 0x000fe200078e00ff */
[C---:B------:R-:W-:Y:S01]  /*1460*/  SHF.L.U64.HI R6, R106.reuse, 0x2, R75 ;  /* 0x000000026a067819 */ /* 0x040fe2000001024b */
[----:B------:R-:W-:Y:S01]  /*1470*/  IMAD.SHL.U32 R106, R106, 0x4, RZ ;  /* 0x000000046a6a7824 */ /* 0x000fe200078e00ff */
[----:B------:R-:W-:Y:S01]  /*1480*/  IADD3.X R11, RZ, UR13, R31, P1, P2 ;  /* 0x0000000dff0b7c10 */ /* 0x000fe20008fe441f */
[----:B------:R-:W-:Y:S01]  /*1490*/  LDS.64 R158, [R34] ;  /* 0x00000000229e7984 */ /* 0x000fe20000000a00 */
[----:B------:R-:W-:-:S02]  /*14a0*/  IADD3.X R105, RZ, UR13, R7, P3, P4 ;  /* 0x0000000dff697c10 */ /* 0x000fc40009fe8407 */
[C---:B------:R-:W-:Y:S01]  /*14b0*/  IADD3 R82, P1, P2, R3.reuse, UR12, R147 ;  /* 0x0000000c03527c10 */ /* 0x040fe2000fa3e093 */
[----:B------:R-:W0:Y:S01]  /*14c0*/  LDS.64 R152, [R33] ;  /* 0x0000000021987984 */ /* 0x000e220000000a00 */
[----:B------:R-:W-:Y:S02]  /*14d0*/  IADD3 R102, P3, P4, R3, UR12, R107 ;  /* 0x0000000c03667c10 */ /* 0x000fe4000fc7e06b */
[----:B------:R-:W-:Y:S01]  /*14e0*/  FSETP.GTU.AND P0, PT, R54, RZ, PT ;  /* 0x000000ff3600720b */ /* 0x000fe20003f0c000 */
[----:B------:R-:W1:Y:S01]  /*14f0*/  LDS.64 R156, [R44] ;  /* 0x000000002c9c7984 */ /* 0x000e620000000a00 */
[C---:B------:R-:W-:Y:S01]  /*1500*/  SHF.L.U64.HI R92, R162.reuse, 0x2, R81 ;  /* 0x00000002a25c7819 */ /* 0x040fe20000010251 */
[----:B------:R-:W-:Y:S01]  /*1510*/  IMAD.SHL.U32 R162, R162, 0x4, RZ ;  /* 0x00000004a2a27824 */ /* 0x000fe200078e00ff */
[----:B------:R-:W-:Y:S01]  /*1520*/  IADD3.X R83, RZ, UR13, R146, P1, P2 ;  /* 0x0000000dff537c10 */ /* 0x000fe20008fe4492 */
[----:B------:R-:W2:Y:S01]  /*1530*/  LDS.64 R144, [R35] ;  /* 0x0000000023907984 */ /* 0x000ea20000000a00 */
[----:B------:R-:W-:-:S02]  /*1540*/  IADD3.X R103, RZ, UR13, R89, P3, P4 ;  /* 0x0000000dff677c10 */ /* 0x000fc40009fe8459 */
[C---:B------:R-:W-:Y:S02]  /*1550*/  IADD3 R80, P1, P2, R3.reuse, UR12, R42 ;  /* 0x0000000c03507c10 */ /* 0x040fe4000fa3e02a */
[----:B------:R-:W-:Y:S02]  /*1560*/  IADD3 R94, P3, P4, R3, UR12, R106 ;  /* 0x0000000c035e7c10 */ /* 0x000fe4000fc7e06a */
[----:B------:R-:W-:Y:S02]  /*1570*/  FSEL R54, R54, RZ, P0 ;  /* 0x000000ff36367208 */ /* 0x000fe40000000000 */
[C---:B------:R-:W-:Y:S01]  /*1580*/  SHF.L.U64.HI R91, R160.reuse, 0x2, R91 ;  /* 0x00000002a05b7819 */ /* 0x040fe2000001025b */
[----:B------:R-:W-:Y:S01]  /*1590*/  IMAD.SHL.U32 R160, R160, 0x4, RZ ;  /* 0x00000004a0a07824 */ /* 0x000fe200078e00ff */
[----:B------:R-:W-:Y:S02]  /*15a0*/  IADD3.X R81, RZ, UR13, R39, P1, P2 ;  /* 0x0000000dff517c10 */ /* 0x000fe40008fe4427 */
[----:B------:R-:W-:-:S02]  /*15b0*/  IADD3.X R95, RZ, UR13, R6, P3, P4 ;  /* 0x0000000dff5f7c10 */ /* 0x000fc40009fe8406 */
[----:B------:R-:W-:Y:S02]  /*15c0*/  IADD3 R148, P1, P2, R3, UR12, R162 ;  /* 0x0000000c03947c10 */ /* 0x000fe4000fa3e0a2 */
[----:B------:R-:W-:Y:S02]  /*15d0*/  FSETP.GEU.AND P4, PT, R54, 1, PT ;  /* 0x3f8000003600780b */ /* 0x000fe40003f8e000 */
[----:B------:R-:W-:Y:S02]  /*15e0*/  IADD3.X R149, RZ, UR13, R92, P1, P2 ;  /* 0x0000000dff957c10 */ /* 0x000fe40008fe445c */
[C---:B------:R-:W-:Y:S01]  /*15f0*/  SHF.L.U64.HI R87, R154.reuse, 0x2, R87 ;  /* 0x000000029a577819 */ /* 0x040fe20000010257 */
[----:B------:R-:W-:Y:S01]  /*1600*/  IMAD.SHL.U32 R154, R154, 0x4, RZ ;  /* 0x000000049a9a7824 */ /* 0x000fe200078e00ff */
[----:B------:R-:W-:Y:S02]  /*1610*/  FSETP.GEU.AND P3, PT, R49, 1, PT ;  /* 0x3f8000003100780b */ /* 0x000fe40003f6e000 */
[----:B------:R-:W-:-:S02]  /*1620*/  IADD3 R150, P1, P2, R3, UR12, R160 ;  /* 0x0000000c03967c10 */ /* 0x000fc4000fa3e0a0 */
[----:B------:R-:W-:Y:S02]  /*1630*/  SHF.R.U32.HI R218, RZ, 0x6, R219 ;  /* 0x00000006ffda7819 */ /* 0x000fe400000116db */
[----:B------:R-:W-:Y:S02]  /*1640*/  FSETP.NAN.AND P0, PT, R54, R54, PT ;  /* 0x000000363600720b */ /* 0x000fe40003f08000 */
[C---:B------:R-:W-:Y:S01]  /*1650*/  SHF.L.U64.HI R85, R172.reuse, 0x2, R85 ;  /* 0x00000002ac557819 */ /* 0x040fe20000010255 */
[----:B------:R-:W-:Y:S01]  /*1660*/  IMAD.SHL.U32 R172, R172, 0x4, RZ ;  /* 0x00000004acac7824 */ /* 0x000fe200078e00ff */
[----:B------:R-:W-:Y:S02]  /*1670*/  IADD3.X R151, RZ, UR13, R91, P1, P2 ;  /* 0x0000000dff977c10 */ /* 0x000fe40008fe445b */
[----:B------:R-:W-:Y:S02]  /*1680*/  IADD3 R168, P1, P2, R3, UR12, R154 ;  /* 0x0000000c03a87c10 */ /* 0x000fe4000fa3e09a */
[----:B------:R-:W-:-:S02]  /*1690*/  SGXT.U32 R218, R218, 0x1 ;  /* 0x00000001dada781a */ /* 0x000fc40000000000 */
[----:B------:R-:W-:Y:S02]  /*16a0*/  @P4 FSEL R54, R54, 1, P0 ;  /* 0x3f80000036364808 */ /* 0x000fe40000000000 */
[----:B------:R-:W-:Y:S02]  /*16b0*/  FSETP.NAN.AND P0, PT, R49, R49, PT ;  /* 0x000000313100720b */ /* 0x000fe40003f08000 */
[----:B------:R-:W-:Y:S02]  /*16c0*/  IADD3.X R169, RZ, UR13, R87, P1, P2 ;  /* 0x0000000dffa97c10 */ /* 0x000fe40008fe4457 */
[----:B------:R-:W-:Y:S02]  /*16d0*/  LOP3.LUT R73, R121, R218, RZ, 0xfc, !PT ;  /* 0x000000da79497212 */ /* 0x000fe400078efcff */
[----:B------:R-:W-:Y:S02]  /*16e0*/  IADD3 R170, P1, P2, R3, UR12, R172 ;  /* 0x0000000c03aa7c10 */ /* 0x000fe4000fa3e0ac */
[----:B------:R-:W-:-:S02]  /*16f0*/  @P3 FSEL R49, R49, 1, P0 ;  /* 0x3f80000031313808 */ /* 0x000fc40000000000 */
[----:B------:R-:W-:Y:S02]  /*1700*/  ISETP.GE.AND P5, PT, R73, 0x80, PT ;  /* 0x000000804900780c */ /* 0x000fe40003fa6270 */
[----:B------:R-:W-:Y:S02]  /*1710*/  IADD3 R74, P0, R124, UR8, RZ ;  /* 0x000000087c4a7c10 */ /* 0x000fe4000ff1e0ff */
[----:B------:R-:W-:Y:S02]  /*1720*/  IADD3.X R171, RZ, UR13, R85, P1, P2 ;  /* 0x0000000dffab7c10 */ /* 0x000fe40008fe4455 */
[----:B------:R-:W-:Y:S02]  /*1730*/  IADD3 R124, P1, R124, UR10, RZ ;  /* 0x0000000a7c7c7c10 */ /* 0x000fe4000ff3e0ff */
[----:B------:R-:W-:Y:S01]  /*1740*/  SHF.R.U32.HI R14, RZ, 0x6, R41 ;  /* 0x00000006ff0e7819 */ /* 0x000fe20000011629 */
[----:B------:R-:W-:Y:S01]  /*1750*/  IMAD.IADD R41, R21, 0x1, R121 ;  /* 0x0000000115297824 */ /* 0x000fe200078e0279 */
[----:B------:R-:W-:-:S02]  /*1760*/  IADD3 R138, P2, R126, UR8, RZ ;  /* 0x000000087e8a7c10 */ /* 0x000fc4000ff5e0ff */
[----:B------:R-:W-:Y:S02]  /*1770*/  ISETP.LT.AND P5, PT, R40, 0x80, !P5 ;  /* 0x000000802800780c */ /* 0x000fe40006fa1270 */
[----:B------:R-:W-:Y:S02]  /*1780*/  IADD3.X R125, R90, UR11, RZ, P1, !PT ;  /* 0x0000000b5a7d7c10 */ /* 0x000fe40008ffe4ff */
[----:B------:R-:W-:Y:S02]  /*1790*/  IADD3 R140, P1, R134, UR8, RZ ;  /* 0x00000008868c7c10 */ /* 0x000fe4000ff3e0ff */
[----:B------:R-:W-:Y:S02]  /*17a0*/  IADD3.X R139, R88, UR9, RZ, P2, !PT ;  /* 0x00000009588b7c10 */ /* 0x000fe400097fe4ff */
[----:B------:R-:W-:Y:S02]  /*17b0*/  IADD3 R134, P2, R134, UR10, RZ ;  /* 0x0000000a86867c10 */ /* 0x000fe4000ff5e0ff */
[----:B------:R-:W-:-:S02]  /*17c0*/  ISETP.GE.AND P4, PT, R41, 0x80, PT ;  /* 0x000000802900780c */ /* 0x000fc40003f86270 */
[----:B------:R-:W-:Y:S01]  /*17d0*/  IADD3.X R75, R90, UR9, RZ, P0, !PT ;  /* 0x000000095a4b7c10 */ /* 0x000fe200087fe4ff */
[----:B------:R-:W-:Y:S01]  /*17e0*/  IMAD.IADD R58, R14, 0x1, R121 ;  /* 0x000000010e3a7824 */ /* 0x000fe200078e0279 */
[----:B------:R-:W-:Y:S01]  /*17f0*/  IADD3 R126, P0, R126, UR10, RZ ;  /* 0x0000000a7e7e7c10 */ /* 0x000fe2000ff1e0ff */
[----:B------:R-:W-:Y:S01]  /*1800*/  STL [R1+0x104], R64 ;  /* 0x0001044001007387 */ /* 0x000fe20000100800 */
[----:B------:R-:W-:Y:S02]  /*1810*/  IADD3.X R135, R86, UR11, RZ, P2, !PT ;  /* 0x0000000b56877c10 */ /* 0x000fe400097fe4ff */
[----:B------:R-:W-:Y:S02]  /*1820*/  ISETP.LT.AND P2, PT, R40, 0x80, !P4 ;  /* 0x000000802800780c */ /* 0x000fe40006741270 */
[----:B------:R-:W-:Y:S01]  /*1830*/  SHF.R.U32.HI R48, RZ, 0x6, R48 ;  /* 0x00000006ff307819 */ /* 0x000fe20000011630 */
[----:B------:R-:W-:Y:S01]  /*1840*/  IMAD.MOV.U32 R3, RZ, RZ, RZ ;  /* 0x000000ffff037224 */ /* 0x000fe200078e00ff */
[----:B------:R-:W-:Y:S01]  /*1850*/  IADD3.X R127, R88, UR11, RZ, P0, !PT ;  /* 0x0000000b587f7c10 */ /* 0x000fe200087fe4ff */
[----:B0-----:R-:W3:Y:S01]  /*1860*/  @P5 LDG.E.EL R187, desc[UR6][R152.64] ;  /* 0x0000000698bb5981 */ /* 0x001ee2000c2e1900 */
[----:B------:R-:W-:-:S02]  /*1870*/  IADD3 R142, P0, R136, UR8, RZ ;  /* 0x00000008888e7c10 */ /* 0x000fc4000ff1e0ff */
[----:B------:R-:W-:Y:S02]  /*1880*/  ISETP.GE.AND P6, PT, R58, 0x80, PT ;  /* 0x000000803a00780c */ /* 0x000fe40003fc6270 */
[----:B------:R-:W-:Y:S02]  /*1890*/  @P5 LOP3.LUT R0, R0, 0x1, RZ, 0xfc, !PT ;  /* 0x0000000100005812 */ /* 0x000fe400078efcff */
[----:B------:R-:W-:Y:S02]  /*18a0*/  IADD3.X R143, R84, UR9, RZ, P0, !PT ;  /* 0x00000009548f7c10 */ /* 0x000fe400087fe4ff */
[----:B------:R-:W-:Y:S02]  /*18b0*/  ISETP.LT.AND P0, PT, R40, 0x80, !P6 ;  /* 0x000000802800780c */ /* 0x000fe40007701270 */
[----:B------:R-:W-:Y:S01]  /*18c0*/  LOP3.LUT R0, R0, 0xffffffef, RZ, 0xc0, !PT ;  /* 0xffffffef00007812 */ /* 0x000fe200078ec0ff */
[----:B------:R0:W-:Y:S03]  /*18d0*/  STL [R1+0x100], R65 ;  /* 0x0001004101007387 */ /* 0x0001e60000100800 */
[----:B------:R-:W-:Y:S01]  /*18e0*/  @P2 LOP3.LUT R0, R0, 0x10, RZ, 0xfc, !PT ;  /* 0x0000001000002812 */ /* 0x000fe200078efcff */
[----:B------:R-:W-:-:S03]  /*18f0*/  IMAD.IADD R88, R48, 0x1, R121 ;  /* 0x0000000130587824 */ /* 0x000fc600078e0279 */
[----:B------:R-:W-:Y:S02]  /*1900*/  LOP3.LUT R0, R0, 0xfffffff7, RZ, 0xc0, !PT ;  /* 0xfffffff700007812 */ /* 0x000fe400078ec0ff */
[----:B0-----:R-:W-:Y:S02]  /*1910*/  CS2R R64, SRZ ;  /* 0x0000000000407805 */ /* 0x001fe4000001ff00 */
[----:B------:R-:W-:-:S04]  /*1920*/  @P0 LOP3.LUT R0, R0, 0x8, RZ, 0xfc, !PT ;  /* 0x0000000800000812 */ /* 0x000fc800078efcff */
[----:B------:R-:W4:Y:S01]  /*1930*/  @P0 LDG.E.EL R64, desc[UR6][R158.64] ;  /* 0x000000069e400981 */ /* 0x000f22000c2e1900 */
[----:B------:R-:W-:-:S03]  /*1940*/  ISETP.GE.AND P0, PT, R88, 0x80, PT ;  /* 0x000000805800780c */ /* 0x000fc60003f06270 */
[----:B-1----:R-:W5:Y:S01]  /*1950*/  @P2 LDG.E.EL R65, desc[UR6][R156.64] ;  /* 0x000000069c412981 */ /* 0x002f62000c2e1900 */
[----:B------:R-:W-:Y:S01]  /*1960*/  ISETP.LT.AND P0, PT, R40, 0x80, !P0 ;  /* 0x000000802800780c */ /* 0x000fe20004701270 */
[----:B------:R-:W-:Y:S01]  /*1970*/  VIADD R209, R43, 0xffffff80 ;  /* 0xffffff802bd17836 */ /* 0x000fe20000000000 */
[----:B------:R-:W-:-:S11]  /*1980*/  IADD3.X R141, R86, UR9, RZ, P1, !PT ;  /* 0x00000009568d7c10 */ /* 0x000fd60008ffe4ff */
[----:B--2---:R0:W2:Y:S01]  /*1990*/  @P0 LDG.E.EL R3, desc[UR6][R144.64] ;  /* 0x0000000690030981 */ /* 0x0040a2000c2e1900 */
[----:B------:R-:W-:Y:S01]  /*19a0*/  BAR.SYNC.DEFER_BLOCKING 0x0 ;  /* 0x0000000000007b1d */ /* 0x000fe20000010000 */
[----:B------:R-:W-:Y:S02]  /*19b0*/  IMAD.SHL.U32 R209, R209, 0x10, RZ ;  /* 0x00000010d1d17824 */ /* 0x000fe400078e00ff */
[----:B------:R-:W-:Y:S02]  /*19c0*/  IMAD.SHL.U32 R30, R188, 0x400, RZ ;  /* 0x00000400bc1e7824 */ /* 0x000fe400078e00ff */
[----:B------:R-:W-:-:S04]  /*19d0*/  IMAD.WIDE R74, R209, 0x4, R74 ;  /* 0x00000004d14a7825 */ /* 0x000fc800078e024a */
[----:B------:R-:W-:-:S04]  /*19e0*/  IMAD.WIDE R138, R209, 0x4, R138 ;  /* 0x00000004d18a7825 */ /* 0x000fc800078e028a */
[----:B------:R-:W-:-:S04]  /*19f0*/  IMAD.WIDE R140, R209, 0x4, R140 ;  /* 0x00000004d18c7825 */ /* 0x000fc800078e028c */
[----:B------:R-:W-:-:S04]  /*1a00*/  IMAD.WIDE R142, R209, 0x4, R142 ;  /* 0x00000004d18e7825 */ /* 0x000fc800078e028e */
[----:B------:R-:W-:-:S04]  /*1a10*/  IMAD.WIDE R74, R30, 0x4, R74 ;  /* 0x000000041e4a7825 */ /* 0x000fc800078e024a */
[----:B------:R-:W-:-:S04]  /*1a20*/  IMAD.WIDE R138, R30, 0x4, R138 ;  /* 0x000000041e8a7825 */ /* 0x000fc800078e028a */
[C---:B------:R-:W-:Y:S01]  /*1a30*/  IMAD.WIDE R140, R30.reuse, 0x4, R140 ;  /* 0x000000041e8c7825 */ /* 0x040fe200078e028c */
[----:B------:R-:W-:Y:S03]  /*1a40*/  STS.64 [R9], R74 ;  /* 0x0000004a09007388 */ /* 0x000fe60000000a00 */
[----:B------:R-:W-:Y:S01]  /*1a50*/  IMAD.WIDE R142, R30, 0x4, R142 ;  /* 0x000000041e8e7825 */ /* 0x000fe200078e028e */
[----:B------:R-:W-:Y:S04]  /*1a60*/  STS.64 [R9+0x10], R138 ;  /* 0x0000108a09007388 */ /* 0x000fe80000000a00 */
[----:B------:R-:W-:Y:S04]  /*1a70*/  STS.64 [R2], R140 ;  /* 0x0000008c02007388 */ /* 0x000fe80000000a00 */
[----:B------:R-:W-:Y:S01]  /*1a80*/  STS.64 [R9+0x30], R142 ;  /* 0x0000308e09007388 */ /* 0x000fe20000000a00 */
[----:B------:R-:W-:Y:S01]  /*1a90*/  BAR.SYNC.DEFER_BLOCKING 0x0 ;  /* 0x0000000000007b1d */ /* 0x000fe20000010000 */
[----:B------:R-:W-:-:S02]  /*1aa0*/  IADD3 R136, P1, R136, UR10, RZ ;  /* 0x0000000a88887c10 */ /* 0x000fc4000ff3e0ff */
[----:B------:R-:W-:-:S03]  /*1ab0*/  LOP3.LUT R8, R8, 0x1ffffff8, RZ, 0xc0, !PT ;  /* 0x1ffffff808087812 */ /* 0x000fc600078ec0ff */
[----:B0-----:R-:W0:Y:S01]  /*1ac0*/  LDS.64 R144, [R44] ;  /* 0x000000002c907984 */ /* 0x001e220000000a00 */
[----:B------:R-:W-:Y:S02]  /*1ad0*/  IADD3.X R137, R84, UR11, RZ, P1, !PT ;  /* 0x0000000b54897c10 */ /* 0x000fe40008ffe4ff */
[----:B------:R-:W-:Y:S01]  /*1ae0*/  ISETP.NE.AND P1, PT, R8, 0x10, PT ;  /* 0x000000100800780c */ /* 0x000fe20003f25270 */
[----:B------:R-:W-:Y:S01]  /*1af0*/  IMAD.MOV.U32 R15, RZ, RZ, RZ ;  /* 0x000000ffff0f7224 */ /* 0x000fe200078e00ff */
[----:B------:R-:W1:Y:S02]  /*1b00*/  LDS.64 R140, [R35] ;  /* 0x00000000238c7984 */ /* 0x000e640000000a00 */
[----:B------:R-:W-:Y:S02]  /*1b10*/  ISETP.LT.AND P2, PT, R40, 0x80, !P1 ;  /* 0x000000802800780c */ /* 0x000fe40004f41270 */
[----:B------:R-:W1:Y:S04]  /*1b20*/  LDS.64 R138, [R34] ;  /* 0x00000000228a7984 */ /* 0x000e680000000a00 */
[----:B------:R-:W-:Y:S04]  /*1b30*/  STL [R1+0xfc], R66 ;  /* 0x0000fc4201007387 */ /* 0x000fe80000100800 */
[----:B------:R-:W1:Y:S04]  /*1b40*/  LDS.64 R142, [R33] ;  /* 0x00000000218e7984 */ /* 0x000e680000000a00 */
[----:B0-----:R-:W3:Y:S04]  /*1b50*/  @P2 LDG.E.EL R15, desc[UR6][R144.64] ;  /* 0x00000006900f2981 */ /* 0x001ee8000c2e1900 */
[----:B------:R-:W-:Y:S04]  /*1b60*/  STL [R1+0xf8], R67 ;  /* 0x0000f84301007387 */ /* 0x000fe80000100800 */
[----:B------:R-:W-:Y:S04]  /*1b70*/  STL [R1+0x108], R54 ;  /* 0x0001083601007387 */ /* 0x000fe80000100800 */
[----:B------:R-:W-:Y:S01]  /*1b80*/  STL [R1+0x10c], R49 ;  /* 0x00010c3101007387 */ /* 0x000fe20000100800 */
[----:B------:R-:W-:-:S06]  /*1b90*/  IMAD.MOV.U32 R8, RZ, RZ, RZ ;  /* 0x000000ffff087224 */ /* 0x000fcc00078e00ff */
[----:B-1----:R-:W3:Y:S04]  /*1ba0*/  @P2 LDG.E.EL R8, desc[UR6][R140.64] ;  /* 0x000000068c082981 */ /* 0x002ee8000c2e1900 */
[----:B--2---:R-:W-:Y:S04]  /*1bb0*/  STL [R1+0x84], R3 ;  /* 0x0000840301007387 */ /* 0x004fe80000100800 */
[----:B-----5:R-:W-:Y:S04]  /*1bc0*/  STL [R1+0x78], R65 ;  /* 0x0000784101007387 */ /* 0x020fe80000100800 */
[----:B----4-:R-:W-:Y:S04]  /*1bd0*/  STL [R1+0x80], R64 ;  /* 0x0000804001007387 */ /* 0x010fe80000100800 */
[----:B------:R-:W-:Y:S04]  /*1be0*/  STL [R1+0x110], R43 ;  /* 0x0001102b01007387 */ /* 0x000fe80000100800 */
[----:B---3--:R0:W-:Y:S02]  /*1bf0*/  STL [R1+0xc4], R15 ;  /* 0x0000c40f01007387 */ /* 0x0081e40000100800 */
[----:B0-----:R-:W-:-:S06]  /*1c00*/  IMAD.MOV.U32 R15, RZ, RZ, RZ ;  /* 0x000000ffff0f7224 */ /* 0x001fcc00078e00ff */
[----:B------:R-:W2:Y:S01]  /*1c10*/  @P2 LDG.E.EL R15, desc[UR6][R138.64] ;  /* 0x000000068a0f2981 */ /* 0x000ea2000c2e1900 */
[----:B------:R-:W-:-:S06]  /*1c20*/  CS2R R74, SRZ ;  /* 0x00000000004a7805 */ /* 0x000fcc000001ff00 */
[----:B------:R-:W3:Y:S01]  /*1c30*/  @P2 LDG.E.EL R74, desc[UR6][R142.64] ;  /* 0x000000068e4a2981 */ /* 0x000ee2000c2e1900 */
[----:B------:R-:W-:-:S04]  /*1c40*/  VIADD R193, R43, 0xffffff40 ;  /* 0xffffff402bc17836 */ /* 0x000fc80000000000 */
[----:B------:R-:W-:-:S04]  /*1c50*/  IMAD.SHL.U32 R193, R193, 0x10, RZ ;  /* 0x00000010c1c17824 */ /* 0x000fc800078e00ff */
[----:B------:R-:W-:-:S04]  /*1c60*/  IMAD.WIDE R124, R193, 0x4, R124 ;  /* 0x00000004c17c7825 */ /* 0x000fc800078e027c */
[----:B------:R-:W-:-:S04]  /*1c70*/  IMAD.WIDE R126, R193, 0x4, R126 ;  /* 0x00000004c17e7825 */ /* 0x000fc800078e027e */
[----:B------:R-:W-:-:S04]  /*1c80*/  IMAD.WIDE R134, R193, 0x4, R134 ;  /* 0x00000004c1867825 */ /* 0x000fc800078e0286 */
[----:B------:R-:W-:-:S04]  /*1c90*/  IMAD.WIDE R136, R193, 0x4, R136 ;  /* 0x00000004c1887825 */ /* 0x000fc800078e0288 */
[C---:B------:R-:W-:Y:S01]  /*1ca0*/  IMAD.WIDE R124, R30.reuse, 0x4, R124 ;  /* 0x000000041e7c7825 */ /* 0x040fe200078e027c */
[----:B------:R-:W-:Y:S03]  /*1cb0*/  BAR.SYNC.DEFER_BLOCKING 0x0 ;  /* 0x0000000000007b1d */ /* 0x000fe60000010000 */
[----:B------:R-:W-:-:S04]  /*1cc0*/  IMAD.WIDE R126, R30, 0x4, R126 ;  /* 0x000000041e7e7825 */ /* 0x000fc800078e027e */
[----:B------:R-:W-:-:S04]  /*1cd0*/  IMAD.WIDE R134, R30, 0x4, R134 ;  /* 0x000000041e867825 */ /* 0x000fc800078e0286 */
[----:B------:R-:W-:Y:S01]  /*1ce0*/  IMAD.WIDE R136, R30, 0x4, R136 ;  /* 0x000000041e887825 */ /* 0x000fe200078e0288 */
[----:B------:R-:W-:Y:S04]  /*1cf0*/  STS.64 [R9], R124 ;  /* 0x0000007c09007388 */ /* 0x000fe80000000a00 */
[----:B------:R-:W-:Y:S04]  /*1d00*/  STS.64 [R9+0x10], R126 ;  /* 0x0000107e09007388 */ /* 0x000fe80000000a00 */
[----:B------:R-:W-:Y:S04]  /*1d10*/  STS.64 [R2], R134 ;  /* 0x0000008602007388 */ /* 0x000fe80000000a00 */
[----:B------:R-:W-:Y:S01]  /*1d20*/  STS.64 [R9+0x30], R136 ;  /* 0x0000308809007388 */ /* 0x000fe20000000a00 */
[----:B------:R-:W-:Y:S01]  /*1d30*/  BAR.SYNC.DEFER_BLOCKING 0x0 ;  /* 0x0000000000007b1d */ /* 0x000fe20000010000 */
[----:B------:R-:W-:-:S05]  /*1d40*/  P2R R3, PR, RZ, 0x1 ;  /* 0x00000001ff037803 */ /* 0x000fca0000000000 */
[----:B------:R-:W0:Y:S01]  /*1d50*/  LDS.64 R134, [R44] ;  /* 0x000000002c867984 */ /* 0x000e220000000a00 */
[----:B------:R-:W-:-:S03]  /*1d60*/  ISETP.GE.AND P0, PT, R40, 0x80, PT ;  /* 0x000000802800780c */ /* 0x000fc60003f06270 */
[----:B------:R-:W-:Y:S01]  /*1d70*/  STL [R1+0xe0], R8 ;  /* 0x0000e00801007387 */ /* 0x000fe20000100800 */
[----:B------:R-:W-:-:S03]  /*1d80*/  ISETP.GT.AND P4, PT, R41, 0xbf, !P0 ;  /* 0x000000bf2900780c */ /* 0x000fc60004784270 */
[----:B------:R-:W-:Y:S04]  /*1d90*/  LDS.64 R126, [R34] ;  /* 0x00000000227e7984 */ /* 0x000fe80000000a00 */
[----:B------:R-:W1:Y:S04]  /*1da0*/  LDS.64 R124, [R33] ;  /* 0x00000000217c7984 */ /* 0x000e680000000a00 */
[----:B--2---:R2:W-:Y:S02]  /*1db0*/  STL [R1+0xe4], R15 ;  /* 0x0000e40f01007387 */ /* 0x0045e40000100800 */
[----:B--2---:R-:W-:-:S06]  /*1dc0*/  IMAD.MOV.U32 R15, RZ, RZ, RZ ;  /* 0x000000ffff0f7224 */ /* 0x004fcc00078e00ff */
[----:B0-----:R-:W2:Y:S01]  /*1dd0*/  @P4 LDG.E.EL R15, desc[UR6][R134.64] ;  /* 0x00000006860f4981 */ /* 0x001ea2000c2e1900 */
[----:B------:R-:W-:Y:S02]  /*1de0*/  ISETP.GT.AND P5, PT, R58, 0xbf, !P0 ;  /* 0x000000bf3a00780c */ /* 0x000fe400047a4270 */
[----:B------:R-:W-:-:S13]  /*1df0*/  ISETP.GT.AND P3, PT, R73, 0xbf, !P0 ;  /* 0x000000bf4900780c */ /* 0x000fda0004764270 */
[----:B-1----:R0:W4:Y:S04]  /*1e00*/  @P3 LDG.E.EL R75, desc[UR6][R124.64] ;  /* 0x000000067c4b3981 */ /* 0x002128000c2e1900 */
[----:B0-----:R-:W0:Y:S04]  /*1e10*/  LDS.64 R124, [R35] ;  /* 0x00000000237c7984 */ /* 0x001e280000000a00 */
[----:B--2---:R1:W-:Y:S02]  /*1e20*/  STL [R1+0x8c], R15 ;  /* 0x00008c0f01007387 */ /* 0x0043e40000100800 */
[----:B-1----:R-:W-:-:S06]  /*1e30*/  IMAD.MOV.U32 R15, RZ, RZ, RZ ;  /* 0x000000ffff0f7224 */ /* 0x002fcc00078e00ff */
[----:B------:R-:W2:Y:S01]  /*1e40*/  @P5 LDG.E.EL R15, desc[UR6][R126.64] ;  /* 0x000000067e0f5981 */ /* 0x000ea2000c2e1900 */
[----:B------:R-:W-:Y:S01]  /*1e50*/  ISETP.GT.AND P6, PT, R88, 0xbf, !P0 ;  /* 0x000000bf5800780c */ /* 0x000fe200047c4270 */
[----:B------:R-:W-:-:S04]  /*1e60*/  IMAD.SHL.U32 R64, R40, 0x80, RZ ;  /* 0x0000008028407824 */ /* 0x000fc800078e00ff */
[----:B------:R-:W-:-:S04]  /*1e70*/  IMAD.WIDE R118, R64, 0x4, R118 ;  /* 0x0000000440767825 */ /* 0x000fc800078e0276 */
[----:B------:R-:W-:-:S04]  /*1e80*/  IMAD.WIDE R76, R64, 0x4, R76 ;  /* 0x00000004404c7825 */ /* 0x000fc800078e024c */
[----:B------:R-:W-:-:S04]  /*1e90*/  IMAD.WIDE R46, R64, 0x4, R46 ;  /* 0x00000004402e7825 */ /* 0x000fc800078e022e */
[----:B------:R-:W-:Y:S01]  /*1ea0*/  IMAD.WIDE R28, R64, 0x4, R28 ;  /* 0x00000004401c7825 */ /* 0x000fe200078e021c */
[----:B--2---:R1:W-:Y:S03]  /*1eb0*/  STL [R1+0x98], R15 ;  /* 0x0000980f01007387 */ /* 0x0043e60000100800 */
[----:B-1----:R-:W-:-:S06]  /*1ec0*/  IMAD.MOV.U32 R15, RZ, RZ, RZ ;  /* 0x000000ffff0f7224 */ /* 0x002fcc00078e00ff */
[----:B0-----:R-:W2:Y:S01]  /*1ed0*/  @P6 LDG.E.EL R15, desc[UR6][R124.64] ;  /* 0x000000067c0f6981 */ /* 0x001ea2000c2e1900 */
[----:B------:R-:W-:Y:S06]  /*1ee0*/  BAR.SYNC.DEFER_BLOCKING 0x0 ;  /* 0x0000000000007b1d */ /* 0x000fec0000010000 */
[----:B------:R-:W-:Y:S04]  /*1ef0*/  STS.64 [R9], R118 ;  /* 0x0000007609007388 */ /* 0x000fe80000000a00 */
[----:B------:R-:W-:Y:S04]  /*1f00*/  STS.64 [R9+0x10], R76 ;  /* 0x0000104c09007388 */ /* 0x000fe80000000a00 */
[----:B------:R-:W-:Y:S04]  /*1f10*/  STS.64 [R2], R46 ;  /* 0x0000002e02007388 */ /* 0x000fe80000000a00 */
[----:B------:R-:W-:Y:S01]  /*1f20*/  STS.64 [R9+0x30], R28 ;  /* 0x0000301c09007388 */ /* 0x000fe20000000a00 */
[----:B------:R-:W-:Y:S06]  /*1f30*/  BAR.SYNC.DEFER_BLOCKING 0x0 ;  /* 0x0000000000007b1d */ /* 0x000fec0000010000 */
[----:B------:R-:W0:Y:S04]  /*1f40*/  LDS.64 R28, [R33] ;  /* 0x00000000211c7984 */ /* 0x000e280000000a00 */
[----:B------:R-:W1:Y:S04]  /*1f50*/  LDS.64 R76, [R34] ;  /* 0x00000000224c7984 */ /* 0x000e680000000a00 */
[----:B------:R-:W5:Y:S04]  /*1f60*/  LDS.64 R46, [R44] ;  /* 0x000000002c2e7984 */ /* 0x000f680000000a00 */
[----:B------:R-:W2:Y:S01]  /*1f70*/  LDS.64 R118, [R35] ;  /* 0x0000000023767984 */ /* 0x000ea20000000a00 */
[----:B------:R-:W-:-:S02]  /*1f80*/  IMAD.MOV.U32 R49, RZ, RZ, RZ ;  /* 0x000000ffff317224 */ /* 0x000fc400078e00ff */
[----:B------:R-:W-:Y:S02]  /*1f90*/  IMAD.MOV.U32 R20, RZ, RZ, RZ ;  /* 0x000000ffff147224 */ /* 0x000fe400078e00ff */
[----:B------:R-:W-:Y:S02]  /*1fa0*/  IMAD.MOV.U32 R43, RZ, RZ, RZ ;  /* 0x000000ffff2b7224 */ /* 0x000fe400078e00ff */
[----:B0-----:R-:W3:Y:S04]  /*1fb0*/  @!P0 LDG.E.EL R49, desc[UR6][R28.64] ;  /* 0x000000061c318981 */ /* 0x001ee8000c2e1900 */
[----:B-1----:R-:W3:Y:S04]  /*1fc0*/  @!P0 LDG.E.EL R20, desc[UR6][R76.64] ;  /* 0x000000064c148981 */ /* 0x002ee8000c2e1900 */
[----:B-----5:R0:W5:Y:S04]  /*1fd0*/  @!P0 LDG.E.EL R43, desc[UR6][R46.64] ;  /* 0x000000062e2b8981 */ /* 0x020168000c2e1900 */
[----:B--2---:R1:W-:Y:S02]  /*1fe0*/  STL [R1+0xc8], R15 ;  /* 0x0000c80f01007387 */ /* 0x0043e40000100800 */
[----:B-1----:R-:W-:-:S06]  /*1ff0*/  IMAD.MOV.U32 R15, RZ, RZ, RZ ;  /* 0x000000ffff0f7224 */ /* 0x002fcc00078e00ff */
[----:B------:R1:W2:Y:S01]  /*2000*/  @!P0 LDG.E.EL R15, desc[UR6][R118.64] ;  /* 0x00000006760f8981 */ /* 0x0002a2000c2e1900 */
[----:B------:R-:W-:Y:S06]  /*2010*/  BAR.SYNC.DEFER_BLOCKING 0x0 ;  /* 0x0000000000007b1d */ /* 0x000fec0000010000 */
[----:B------:R-:W-:Y:S04]  /*2020*/  STS.64 [R9], R26 ;  /* 0x0000001a09007388 */ /* 0x000fe80000000a00 */
[----:B------:R-:W-:Y:S04]  /*2030*/  STS.64 [R9+0x10], R12 ;  /* 0x0000100c09007388 */ /* 0x000fe80000000a00 */
[----:B------:R-:W-:Y:S04]  /*2040*/  STS.64 [R2], R18 ;  /* 0x0000001202007388 */ /* 0x000fe80000000a00 */
[----:B------:R-:W-:Y:S01]  /*2050*/  STS.64 [R9+0x30], R24 ;  /* 0x0000301809007388 */ /* 0x000fe20000000a00 */
[----:B------:R-:W-:Y:S06]  /*2060*/  BAR.SYNC.DEFER_BLOCKING 0x0 ;  /* 0x0000000000007b1d */ /* 0x000fec0000010000 */
[----:B------:R-:W0:Y:S04]  /*2070*/  LDS.64 R12, [R33] ;  /* 0x00000000210c7984 */ /* 0x000e280000000a00 */
[----:B------:R-:W1:Y:S01]  /*2080*/  LDS.64 R196, [R44] ;  /* 0x000000002cc47984 */ /* 0x000e620000000a00 */
[----:B0-----:R-:W-:-:S05]  /*2090*/  IADD3 R46, P0, R12, R45, RZ ;  /* 0x0000002d0c2e7210 */ /* 0x001fca0007f1e0ff */
[----:B------:R-:W-:Y:S01]  /*20a0*/  IMAD.X R84, R13, 0x1, R132, P0 ;  /* 0x000000010d547824 */ /* 0x000fe200000e0684 */
[----:B------:R-:W-:-:S05]  /*20b0*/  IADD3 R29, P0, R12, R131, RZ ;  /* 0x000000830c1d7210 */ /* 0x000fca0007f1e0ff */
[----:B------:R-:W-:Y:S01]  /*20c0*/  IMAD.X R86, R13, 0x1, R129, P0 ;  /* 0x000000010d567824 */ /* 0x000fe200000e0681 */
[----:B------:R-:W-:-:S05]  /*20d0*/  IADD3 R27, P0, R12, R128, RZ ;  /* 0x000000800c1b7210 */ /* 0x000fca0007f1e0ff */
[----:B------:R-:W-:Y:S02]  /*20e0*/  IMAD.X R90, R13, 0x1, R130, P0 ;  /* 0x000000010d5a7824 */ /* 0x000fe400000e0682 */
[----:B------:R-:W0:Y:S01]  /*20f0*/  LDS.64 R12, [R34] ;  /* 0x00000000220c7984 */ /* 0x000e220000000a00 */
[----:B-1----:R-:W-:-:S05]  /*2100*/  IADD3 R25, P0, R196, R45, RZ ;  /* 0x0000002dc4197210 */ /* 0x002fca0007f1e0ff */
[----:B------:R-:W-:Y:S01]  /*2110*/  IMAD.X R192, R197, 0x1, R132, P0 ;  /* 0x00000001c5c07824 */ /* 0x000fe200000e0684 */
[----:B------:R-:W-:-:S05]  /*2120*/  IADD3 R26, P0, R196, R131, RZ ;  /* 0x00000083c41a7210 */ /* 0x000fca0007f1e0ff */
[----:B------:R-:W-:Y:S01]  /*2130*/  IMAD.X R194, R197, 0x1, R129, P0 ;  /* 0x00000001c5c27824 */ /* 0x000fe200000e0681 */
[----:B------:R-:W-:-:S05]  /*2140*/  IADD3 R24, P0, R196, R128, RZ ;  /* 0x00000080c4187210 */ /* 0x000fca0007f1e0ff */
[----:B------:R-:W-:Y:S01]  /*2150*/  IMAD.X R196, R197, 0x1, R130, P0 ;  /* 0x00000001c5c47824 */ /* 0x000fe200000e0682 */
[----:B0-----:R-:W-:-:S05]  /*2160*/  IADD3 R28, P0, R12, R45, RZ ;  /* 0x0000002d0c1c7210 */ /* 0x001fca0007f1e0ff */
[----:B------:R-:W-:Y:S01]  /*2170*/  IMAD.X R198, R13, 0x1, R132, P0 ;  /* 0x000000010dc67824 */ /* 0x000fe200000e0684 */
[----:B------:R-:W-:-:S05]  /*2180*/  IADD3 R19, P0, R12, R131, RZ ;  /* 0x000000830c137210 */ /* 0x000fca0007f1e0ff */
[----:B------:R-:W-:Y:S01]  /*2190*/  IMAD.X R200, R13, 0x1, R129, P0 ;  /* 0x000000010dc87824 */ /* 0x000fe200000e0681 */
[----:B------:R-:W-:-:S05]  /*21a0*/  IADD3 R18, P0, R12, R128, RZ ;  /* 0x000000800c127210 */ /* 0x000fca0007f1e0ff */
[----:B------:R-:W-:Y:S02]  /*21b0*/  IMAD.X R201, R13, 0x1, R130, P0 ;  /* 0x000000010dc97824 */ /* 0x000fe400000e0682 */
[----:B------:R-:W0:Y:S04]  /*21c0*/  LDS.64 R12, [R35] ;  /* 0x00000000230c7984 */ /* 0x000e280000000a00 */
[----:B---3--:R-:W-:Y:S04]  /*21d0*/  STL [R1+0xdc], R49 ;  /* 0x0000dc3101007387 */ /* 0x008fe80000100800 */
[----:B------:R0:W-:Y:S04]  /*21e0*/  STL [R1+0xd4], R20 ;  /* 0x0000d41401007387 */ /* 0x0001e80000100800 */
[----:B-----5:R-:W-:Y:S01]  /*21f0*/  STL [R1+0xd8], R43 ;  /* 0x0000d82b01007387 */ /* 0x020fe20000100800 */
[----:B0-----:R-:W-:-:S05]  /*2200*/  IADD3 R20, P0, R12, R45, RZ ;  /* 0x0000002d0c147210 */ /* 0x001fca0007f1e0ff */
[----:B------:R-:W-:Y:S01]  /*2210*/  IMAD.X R203, R13, 0x1, R132, P0 ;  /* 0x000000010dcb7824 */ /* 0x000fe200000e0684 */
[----:B------:R-:W-:Y:S02]  /*2220*/  P2R R8, PR, RZ, 0x4 ;  /* 0x00000004ff087803 */ /* 0x000fe40000000000 */
[----:B------:R-:W-:-:S04]  /*2230*/  IADD3 R118, P2, R32, UR10, RZ ;  /* 0x0000000a20767c10 */ /* 0x000fc8000ff5e0ff */
[----:B------:R-:W-:Y:S02]  /*2240*/  IADD3.X R119, R31, UR11, RZ, P2, !PT ;  /* 0x0000000b1f777c10 */ /* 0x000fe400097fe4ff */
[----:B------:R-:W-:-:S04]  /*2250*/  IADD3 R144, P2, R122, UR4, RZ ;  /* 0x000000047a907c10 */ /* 0x000fc8000ff5e0ff */
[----:B------:R-:W-:Y:S01]  /*2260*/  IADD3.X R145, R7, UR5, RZ, P2, !PT ;  /* 0x0000000507917c10 */ /* 0x000fe200097fe4ff */
[----:B--2---:R0:W-:Y:S02]  /*2270*/  STL [R1+0xd0], R15 ;  /* 0x0000d00f01007387 */ /* 0x0041e40000100800 */
[----:B0-----:R-:W-:-:S05]  /*2280*/  IADD3 R15, P0, R12, R131, RZ ;  /* 0x000000830c0f7210 */ /* 0x001fca0007f1e0ff */
[----:B------:R-:W-:Y:S01]  /*2290*/  IMAD.X R211, R13, 0x1, R129, P0 ;  /* 0x000000010dd37824 */ /* 0x000fe200000e0681 */
[----:B------:R-:W-:-:S05]  /*22a0*/  IADD3 R12, P0, R12, R128, RZ ;  /* 0x000000800c0c7210 */ /* 0x000fca0007f1e0ff */
[----:B------:R-:W-:Y:S01]  /*22b0*/  IMAD.X R217, R13, 0x1, R130, P0 ;  /* 0x000000010dd97824 */ /* 0x000fe200000e0682 */
[----:B------:R-:W-:-:S04]  /*22c0*/  IADD3 R138, P0, R60, UR4, RZ ;  /* 0x000000043c8a7c10 */ /* 0x000fc8000ff1e0ff */
[----:B------:R-:W-:Y:S02]  /*22d0*/  IADD3.X R139, R59, UR5, RZ, P0, !PT ;  /* 0x000000053b8b7c10 */ /* 0x000fe400087fe4ff */
        /* <DEDUP_REMOVED lines=11> */
[----:B------:R-:W-:Y:S01]  /*2390*/  IADD3.X R143, R31, UR5, RZ, P0, !PT ;  /* 0x000000051f8f7c10 */ /* 0x000fe200087fe4ff */
        /* <DEDUP_REMOVED lines=14> */
[----:B------:R-:W-:-:S05]  /*2480*/  LOP3.LUT R0, R0, 0xffffefff, RZ, 0xc0, !PT ;  /* 0xffffefff00007812 */ /* 0x000fca00078ec0ff */
[----:B------:R-:W0:Y:S04]  /*2490*/  LDS.64 R138, [R33] ;  /* 0x00000000218a7984 */ /* 0x000e280000000a00 */
[----:B------:R-:W1:Y:S04]  /*24a0*/  LDS.64 R140, [R44] ;  /* 0x000000002c8c7984 */ /* 0x000e680000000a00 */
[----:B------:R-:W2:Y:S04]  /*24b0*/  LDS.64 R142, [R34] ;  /* 0x00000000228e7984 */ /* 0x000ea80000000a00 */
[----:B------:R-:W3:Y:S01]  /*24c0*/  LDS.64 R144, [R35] ;  /* 0x0000000023907984 */ /* 0x000ee20000000a00 */
[----:B------:R-:W-:-:S02]  /*24d0*/  IADD3 R134, P0, R32, UR8, RZ ;  /* 0x0000000820867c10 */ /* 0x000fc4000ff1e0ff */
[----:B------:R-:W-:Y:S02]  /*24e0*/  @P1 LOP3.LUT R0, R0, 0x1000, RZ, 0xfc, !PT ;  /* 0x0000100000001812 */ /* 0x000fe400078efcff */
[----:B------:R-:W-:Y:S02]  /*24f0*/  IADD3.X R135, R31, UR9, RZ, P0, !PT ;  /* 0x000000091f877c10 */ /* 0x000fe400087fe4ff */
[C---:B------:R-:W-:Y:S02]  /*2500*/  LOP3.LUT P1, RZ, R0.reuse, 0x1, RZ, 0xc0, !PT ;  /* 0x0000000100ff7812 */ /* 0x040fe4000782c0ff */
[----:B------:R-:W-:Y:S01]  /*2510*/  LOP3.LUT P0, RZ, R0, 0x10, RZ, 0xc0, !PT ;  /* 0x0000001000ff7812 */ /* 0x000fe2000780c0ff */
[----:B------:R-:W-:Y:S01]  /*2520*/  IMAD.MOV.U32 R43, RZ, RZ, RZ ;  /* 0x000000ffff2b7224 */ /* 0x000fe200078e00ff */
[----:B------:R-:W-:Y:S02]  /*2530*/  IADD3 R136, P2, R122, UR8, RZ ;  /* 0x000000087a887c10 */ /* 0x000fe4000ff5e0ff */
[----:B------:R-:W-:-:S02]  /*2540*/  P2R R152, PR, RZ, 0x2 ;  /* 0x00000002ff987803 */ /* 0x000fc40000000000 */
[----:B------:R-:W-:Y:S02]  /*2550*/  IADD3.X R137, R7, UR9, RZ, P2, !PT ;  /* 0x0000000907897c10 */ /* 0x000fe400097fe4ff */
[----:B------:R-:W-:-:S04]  /*2560*/  IADD3 R122, P2, R122, UR10, RZ ;  /* 0x0000000a7a7a7c10 */ /* 0x000fc8000ff5e0ff */
[----:B------:R-:W-:Y:S01]  /*2570*/  IADD3.X R123, R7, UR11, RZ, P2, !PT ;  /* 0x0000000b077b7c10 */ /* 0x000fe200097fe4ff */
[----:B0-----:R0:W5:Y:S01]  /*2580*/  @P1 LDG.E.EL R185, desc[UR6][R138.64] ;  /* 0x000000068ab91981 */ /* 0x001162000c2e1900 */
[----:B------:R-:W-:-:S03]  /*2590*/  LOP3.LUT P1, RZ, R0, 0x8, RZ, 0xc0, !PT ;  /* 0x0000000800ff7812 */ /* 0x000fc6000782c0ff */
[----:B-1----:R-:W4:Y:S01]  /*25a0*/  @P0 LDG.E.EL R43, desc[UR6][R140.64] ;  /* 0x000000068c2b0981 */ /* 0x002f22000c2e1900 */
[----:B------:R-:W-:Y:S01]  /*25b0*/  ISETP.NE.AND P0, PT, R3, RZ, PT ;  /* 0x000000ff0300720c */ /* 0x000fe20003f05270 */
[----:B------:R-:W-:Y:S01]  /*25c0*/  IMAD.MOV.U32 R7, RZ, RZ, RZ ;  /* 0x000000ffff077224 */ /* 0x000fe200078e00ff */
[----:B------:R-:W-:Y:S01]  /*25d0*/  ISETP.NE.AND P2, PT, R8, RZ, PT ;  /* 0x000000ff0800720c */ /* 0x000fe20003f45270 */
[----:B------:R-:W-:-:S06]  /*25e0*/  IMAD.MOV.U32 R8, RZ, RZ, RZ ;  /* 0x000000ffff087224 */ /* 0x000fcc00078e00ff */
[----:B--2---:R-:W2:Y:S04]  /*25f0*/  @P1 LDG.E.EL R8, desc[UR6][R142.64] ;  /* 0x000000068e081981 */ /* 0x004ea8000c2e1900 */
[----:B---3--:R-:W3:Y:S01]  /*2600*/  @P0 LDG.E.EL R7, desc[UR6][R144.64] ;  /* 0x0000000690070981 */ /* 0x008ee2000c2e1900 */
        /* <DEDUP_REMOVED lines=13> */
[----:B------:R-:W-:Y:S06]  /*26e0*/  BAR.SYNC.DEFER_BLOCKING 0x0 ;  /* 0x0000000000007b1d */ /* 0x000fec0000010000 */
[----:B------:R-:W1:Y:S01]  /*26f0*/  LDS.64 R134, [R44] ;  /* 0x000000002c867984 */ /* 0x000e620000000a00 */
[----:B------:R-:W-:-:S03]  /*2700*/  IMAD.MOV.U32 R3, RZ, RZ, RZ ;  /* 0x000000ffff037224 */ /* 0x000fc600078e00ff */
[----:B------:R-:W2:Y:S04]  /*2710*/  LDS.64 R136, [R34] ;  /* 0x0000000022887984 */ /* 0x000ea80000000a00 */
[----:B0-----:R-:W0:Y:S04]  /*2720*/  LDS.64 R138, [R35] ;  /* 0x00000000238a7984 */ /* 0x001e280000000a00 */
[----:B------:R-:W0:Y:S04]  /*2730*/  LDS.64 R126, [R33] ;  /* 0x00000000217e7984 */ /* 0x000e280000000a00 */
[----:B-1----:R-:W4:Y:S04]  /*2740*/  @P2 LDG.E.EL R3, desc[UR6][R134.64] ;  /* 0x0000000686032981 */ /* 0x002f28000c2e1900 */
[----:B---3--:R1:W-:Y:S02]  /*2750*/  STL [R1+0x7c], R7 ;  /* 0x00007c0701007387 */ /* 0x0083e40000100800 */
[----:B-1----:R-:W-:-:S06]  /*2760*/  IMAD.MOV.U32 R7, RZ, RZ, RZ ;  /* 0x000000ffff077224 */ /* 0x002fcc00078e00ff */
[----:B--2---:R-:W2:Y:S04]  /*2770*/  @P2 LDG.E.EL R7, desc[UR6][R136.64] ;  /* 0x0000000688072981 */ /* 0x004ea8000c2e1900 */
[----:B----4-:R1:W-:Y:S02]  /*2780*/  STL [R1+0xb4], R3 ;  /* 0x0000b40301007387 */ /* 0x0103e40000100800 */
[----:B-1----:R-:W-:-:S06]  /*2790*/  IMAD.MOV.U32 R3, RZ, RZ, RZ ;  /* 0x000000ffff037224 */ /* 0x002fcc00078e00ff */
[----:B0-----:R-:W3:Y:S01]  /*27a0*/  @P2 LDG.E.EL R3, desc[UR6][R138.64] ;  /* 0x000000068a032981 */ /* 0x001ee2000c2e1900 */
[----:B------:R-:W-:-:S06]  /*27b0*/  CS2R R76, SRZ ;  /* 0x00000000004c7805 */ /* 0x000fcc000001ff00 */
[----:B------:R-:W4:Y:S01]  /*27c0*/  @P2 LDG.E.EL R76, desc[UR6][R126.64] ;  /* 0x000000067e4c2981 */ /* 0x000f22000c2e1900 */
        /* <DEDUP_REMOVED lines=14> */
[----:B------:R-:W0:Y:S04]  /*28b0*/  LDS.64 R124, [R35] ;  /* 0x00000000237c7984 */ /* 0x000e280000000a00 */
[----:B------:R-:W-:Y:S04]  /*28c0*/  LDS.64 R120, [R44] ;  /* 0x000000002c787984 */ /* 0x000fe80000000a00 */
[----:B------:R-:W-:Y:S04]  /*28d0*/  LDS.64 R122, [R34] ;  /* 0x00000000227a7984 */ /* 0x000fe80000000a00 */
[----:B------:R1:W-:Y:S04]  /*28e0*/  STL [R1+0x60], R43 ;  /* 0x0000602b01007387 */ /* 0x0003e80000100800 */
[----:B------:R-:W-:Y:S04]  /*28f0*/  STL [R1+0x64], R8 ;  /* 0x0000640801007387 */ /* 0x000fe80000100800 */
[----:B------:R-:W5:Y:S01]  /*2900*/  LDS.64 R118, [R33] ;  /* 0x0000000021767984 */ /* 0x000f620000000a00 */
[----:B-1----:R-:W-:-:S06]  /*2910*/  IMAD.MOV.U32 R43, RZ, RZ, RZ ;  /* 0x000000ffff2b7224 */ /* 0x002fcc00078e00ff */
[----:B0-----:R-:W4:Y:S04]  /*2920*/  @P6 LDG.E.EL R43, desc[UR6][R124.64] ;  /* 0x000000067c2b6981 */ /* 0x001f28000c2e1900 */
[----:B-----5:R-:W5:Y:S04]  /*2930*/  @P3 LDG.E.EL R77, desc[UR6][R118.64] ;  /* 0x00000006764d3981 */ /* 0x020f68000c2e1900 */
[----:B--2---:R0:W-:Y:S02]  /*2940*/  STL [R1+0xbc], R7 ;  /* 0x0000bc0701007387 */ /* 0x0041e40000100800 */
[----:B0-----:R-:W-:-:S06]  /*2950*/  IMAD.MOV.U32 R7, RZ, RZ, RZ ;  /* 0x000000ffff077224 */ /* 0x001fcc00078e00ff */
[----:B------:R-:W2:Y:S04]  /*2960*/  @P4 LDG.E.EL R7, desc[UR6][R120.64] ;  /* 0x0000000678074981 */ /* 0x000ea8000c2e1900 */
[----:B---3--:R0:W-:Y:S02]  /*2970*/  STL [R1+0xb8], R3 ;  /* 0x0000b80301007387 */ /* 0x0081e40000100800 */
[----:B0-----:R-:W-:-:S06]  /*2980*/  IMAD.MOV.U32 R3, RZ, RZ, RZ ;  /* 0x000000ffff037224 */ /* 0x001fcc00078e00ff */
[----:B------:R-:W3:Y:S01]  /*2990*/  @P5 LDG.E.EL R3, desc[UR6][R122.64] ;  /* 0x000000067a035981 */ /* 0x000ee2000c2e1900 */
        /* <DEDUP_REMOVED lines=10> */
[----:B------:R-:W-:Y:S04]  /*2a40*/  LDS.64 R108, [R34] ;  /* 0x00000000226c7984 */ /* 0x000fe80000000a00 */
[----:B------:R-:W-:Y:S01]  /*2a50*/  LDS.64 R110, [R35] ;  /* 0x00000000236e7984 */ /* 0x000fe20000000a00 */
[----:B------:R-:W-:-:S03]  /*2a60*/  ISETP.GE.AND P1, PT, R40, 0x80, PT ;  /* 0x000000802800780c */ /* 0x000fc60003f26270 */
[----:B------:R-:W0:Y:S01]  /*2a70*/  LDS.64 R104, [R44] ;  /* 0x000000002c687984 */ /* 0x000e220000000a00 */
[----:B------:R-:W-:-:S03]  /*2a80*/  IMAD.MOV.U32 R8, RZ, RZ, RZ ;  /* 0x000000ffff087224 */ /* 0x000fc600078e00ff */
[----:B------:R-:W1:Y:S04]  /*2a90*/  LDS.64 R10, [R33] ;  /* 0x00000000210a7984 */ /* 0x000e680000000a00 */
[----:B----4-:R-:W-:Y:S04]  /*2aa0*/  STL [R1+0x114], R43 ;  /* 0x0001142b01007387 */ /* 0x010fe80000100800 */
[----:B0-----:R-:W4:Y:S04]  /*2ab0*/  @!P1 LDG.E.EL R8, desc[UR6][R104.64] ;  /* 0x0000000668089981 */ /* 0x001f28000c2e1900 */
[----:B--2---:R0:W-:Y:S02]  /*2ac0*/  STL [R1+0x58], R7 ;  /* 0x0000580701007387 */ /* 0x0041e40000100800 */
[----:B0-----:R-:W-:-:S06]  /*2ad0*/  IMAD.MOV.U32 R7, RZ, RZ, RZ ;  /* 0x000000ffff077224 */ /* 0x001fcc00078e00ff */
[----:B------:R-:W2:Y:S01]  /*2ae0*/  @!P1 LDG.E.EL R7, desc[UR6][R108.64] ;  /* 0x000000066c079981 */ /* 0x000ea2000c2e1900 */
[----:B------:R-:W-:-:S06]  /*2af0*/  IMAD.MOV.U32 R13, RZ, RZ, RZ ;  /* 0x000000ffff0d7224 */ /* 0x000fcc00078e00ff */
[----:B-1----:R0:W4:Y:S04]  /*2b00*/  @!P1 LDG.E.EL R13, desc[UR6][R10.64] ;  /* 0x000000060a0d9981 */ /* 0x002128000c2e1900 */
[----:B---3--:R1:W-:Y:S02]  /*2b10*/  STL [R1+0x5c], R3 ;  /* 0x00005c0301007387 */ /* 0x0083e40000100800 */
[----:B-1----:R-:W-:-:S06]  /*2b20*/  IMAD.MOV.U32 R3, RZ, RZ, RZ ;  /* 0x000000ffff037224 */ /* 0x002fcc00078e00ff */
[----:B------:R-:W3:Y:S01]  /*2b30*/  @!P1 LDG.E.EL R3, desc[UR6][R110.64] ;  /* 0x000000066e039981 */ /* 0x000ee2000c2e1900 */
[----:B------:R-:W-:Y:S06]  /*2b40*/  BAR.SYNC.DEFER_BLOCKING 0x0 ;  /* 0x0000000000007b1d */ /* 0x000fec0000010000 */
[----:B------:R-:W-:Y:S04]  /*2b50*/  STS.64 [R9], R116 ;  /* 0x0000007409007388 */ /* 0x000fe80000000a00 */
[----:B------:R-:W-:Y:S04]  /*2b60*/  STS.64 [R9+0x10], R112 ;  /* 0x0000107009007388 */ /* 0x000fe80000000a00 */
[----:B------:R-:W-:Y:S04]  /*2b70*/  STS.64 [R2], R114 ;  /* 0x0000007202007388 */ /* 0x000fe80000000a00 */
[----:B------:R-:W-:Y:S01]  /*2b80*/  STS.64 [R9+0x30], R16 ;  /* 0x0000301009007388 */ /* 0x000fe20000000a00 */
[----:B------:R-:W-:Y:S06]  /*2b90*/  BAR.SYNC.DEFER_BLOCKING 0x0 ;  /* 0x0000000000007b1d */ /* 0x000fec0000010000 */
[----:B0-----:R-:W0:Y:S01]  /*2ba0*/  LDS.64 R10, [R33] ;  /* 0x00000000210a7984 */ /* 0x001e220000000a00 */
[----:B------:R-:W-:-:S03]  /*2bb0*/  P2R R133, PR, RZ, 0x1 ;  /* 0x00000001ff857803 */ /* 0x000fc60000000000 */
[----:B------:R-:W-:Y:S01]  /*2bc0*/  LDS.64 R104, [R35] ;  /* 0x0000000023687984 */ /* 0x000fe20000000a00 */
[----:B0-----:R-:W-:-:S05]  /*2bd0*/  IADD3 R60, P0, R10, R45, RZ ;  /* 0x0000002d0a3c7210 */ /* 0x001fca0007f1e0ff */
[C---:B------:R-:W-:Y:S01]  /*2be0*/  IMAD.X R47, R11.reuse, 0x1, R132, P0 ;  /* 0x000000010b2f7824 */ /* 0x040fe200000e0684 */
[----:B------:R-:W-:Y:S01]  /*2bf0*/  IADD3 R59, P0, R10, R131, RZ ;  /* 0x000000830a3b7210 */ /* 0x000fe20007f1e0ff */
[----:B--2---:R0:W-:Y:S04]  /*2c00*/  STL [R1+0xa4], R7 ;  /* 0x0000a40701007387 */ /* 0x0041e80000100800 */
[----:B0-----:R-:W-:Y:S01]  /*2c10*/  IMAD.X R7, R11, 0x1, R129, P0 ;  /* 0x000000010b077824 */ /* 0x001fe200000e0681 */
[----:B---3--:R0:W-:Y:S02]  /*2c20*/  STL [R1+0xa0], R3 ;  /* 0x0000a00301007387 */ /* 0x0081e40000100800 */
[----:B0-----:R-:W-:-:S05]  /*2c30*/  IADD3 R3, P0, R10, R128, RZ ;  /* 0x000000800a037210 */ /* 0x001fca0007f1e0ff */
[----:B------:R-:W-:Y:S02]  /*2c40*/  IMAD.X R55, R11, 0x1, R130, P0 ;  /* 0x000000010b377824 */ /* 0x000fe400000e0682 */
[----:B------:R-:W0:Y:S04]  /*2c50*/  LDS.64 R10, [R44] ;  /* 0x000000002c0a7984 */ /* 0x000e280000000a00 */
[----:B----4-:R1:W-:Y:S01]  /*2c60*/  STL [R1+0xa8], R8 ;  /* 0x0000a80801007387 */ /* 0x0103e20000100800 */
[----:B0-----:R-:W-:-:S05]  /*2c70*/  IADD3 R32, P0, R10, R45, RZ ;  /* 0x0000002d0a207210 */ /* 0x001fca0007f1e0ff */
[----:B------:R-:W-:Y:S01]  /*2c80*/  IMAD.X R202, R11, 0x1, R132, P0 ;  /* 0x000000010bca7824 */ /* 0x000fe200000e0684 */
[----:B------:R-:W-:-:S05]  /*2c90*/  IADD3 R16, P0, R10, R131, RZ ;  /* 0x000000830a107210 */ /* 0x000fca0007f1e0ff */
[----:B------:R-:W-:Y:S01]  /*2ca0*/  IMAD.X R213, R11, 0x1, R129, P0 ;  /* 0x000000010bd57824 */ /* 0x000fe200000e0681 */
[----:B------:R-:W-:-:S05]  /*2cb0*/  IADD3 R17, P0, R10, R128, RZ ;  /* 0x000000800a117210 */ /* 0x000fca0007f1e0ff */
[----:B-1----:R-:W-:Y:S02]  /*2cc0*/  IMAD.X R8, R11, 0x1, R130, P0 ;  /* 0x000000010b087824 */ /* 0x002fe400000e0682 */
[----:B------:R-:W0:Y:S04]  /*2cd0*/  LDS.64 R10, [R34] ;  /* 0x00000000220a7984 */ /* 0x000e280000000a00 */
[----:B------:R0:W-:Y:S04]  /*2ce0*/  STL [R1+0xac], R13 ;  /* 0x0000ac0d01007387 */ /* 0x0001e80000100800 */
[----:B------:R-:W-:Y:S01]  /*2cf0*/  STL [R1+0x54], R8 ;  /* 0x0000540801007387 */ /* 0x000fe20000100800 */
[----:B0-----:R-:W-:-:S05]  /*2d00*/  IADD3 R13, P0, R10, R45, RZ ;  /* 0x0000002d0a0d7210 */ /* 0x001fca0007f1e0ff */
[----:B------:R-:W-:Y:S01]  /*2d10*/  IMAD.X R204, R11, 0x1, R132, P0 ;  /* 0x000000010bcc7824 */ /* 0x000fe200000e0684 */
[----:B------:R-:W-:-:S05]  /*2d20*/  IADD3 R31, P0, R10, R131, RZ ;  /* 0x000000830a1f7210 */ /* 0x000fca0007f1e0ff */
[----:B------:R0:W-:Y:S02]  /*2d30*/  STL [R1+0x12c], R31 ;  /* 0x00012c1f01007387 */ /* 0x0001e40000100800 */
[----:B0-----:R-:W-:Y:S01]  /*2d40*/  IMAD.X R31, R11, 0x1, R129, P0 ;  /* 0x000000010b1f7824 */ /* 0x001fe200000e0681 */
[----:B------:R-:W-:-:S05]  /*2d50*/  IADD3 R10, P0, R10, R128, RZ ;  /* 0x000000800a0a7210 */ /* 0x000fca0007f1e0ff */
[----:B------:R-:W-:Y:S01]  /*2d60*/  IMAD.X R8, R11, 0x1, R130, P0 ;  /* 0x000000010b087824 */ /* 0x000fe200000e0682 */
[----:B------:R-:W-:Y:S01]  /*2d70*/  IADD3 R11, P0, R104, R45, RZ ;  /* 0x0000002d680b7210 */ /* 0x000fe20007f1e0ff */
[----:B------:R-:W-:Y:S04]  /*2d80*/  STL [R1+0x9c], R31 ;  /* 0x00009c1f01007387 */ /* 0x000fe80000100800 */
[----:B------:R-:W-:Y:S01]  /*2d90*/  STL [R1+0x130], R10 ;  /* 0x0001300a01007387 */ /* 0x000fe20000100800 */
[----:B------:R-:W-:-:S03]  /*2da0*/  IMAD.X R212, R105, 0x1, R132, P0 ;  /* 0x0000000169d47824 */ /* 0x000fc600000e0684 */
[----:B------:R0:W-:Y:S02]  /*2db0*/  STL [R1+0xc0], R8 ;  /* 0x0000c00801007387 */ /* 0x0001e40000100800 */
[----:B0-----:R-:W-:-:S05]  /*2dc0*/  IADD3 R8, P0, R104, R131, RZ ;  /* 0x0000008368087210 */ /* 0x001fca0007f1e0ff */
[----:B------:R-:W-:Y:S01]  /*2dd0*/  IMAD.X R10, R105, 0x1, R129, P0 ;  /* 0x00000001690a7824 */ /* 0x000fe200000e0681 */
[----:B------:R-:W-:-:S05]  /*2de0*/  IADD3 R251, P0, R104, R128, RZ ;  /* 0x0000008068fb7210 */ /* 0x000fca0007f1e0ff */
[----:B------:R-:W-:Y:S04]  /*2df0*/  STL [R1+0x120], R251 ;  /* 0x000120fb01007387 */ /* 0x000fe80000100800 */
[----:B------:R0:W-:Y:S02]  /*2e00*/  STL [R1+0xe8], R10 ;  /* 0x0000e80a01007387 */ /* 0x0001e40000100800 */
[----:B0-----:R-:W-:Y:S01]  /*2e10*/  IMAD.X R10, R105, 0x1, R130, P0 ;  /* 0x00000001690a7824 */ /* 0x001fe200000e0682 */
        /* <DEDUP_REMOVED lines=10> */
[----:B------:R-:W-:Y:S02]  /*2ec0*/  IADD3 R110, P0, R107, UR10, RZ ;  /* 0x0000000a6b6e7c10 */ /* 0x000fe4000ff1e0ff */
[----:B------:R-:W-:Y:S02]  /*2ed0*/  IADD3 R126, P1, R106, UR4, RZ ;  /* 0x000000046a7e7c10 */ /* 0x000fe4000ff3e0ff */
[----:B------:R-:W-:Y:S02]  /*2ee0*/  IADD3.X R111, R89, UR11, RZ, P0, !PT ;  /* 0x0000000b596f7c10 */ /* 0x000fe400087fe4ff */
[----:B------:R-:W-:Y:S02]  /*2ef0*/  IADD3 R124, P0, R42, UR4, RZ ;  /* 0x000000042a7c7c10 */ /* 0x000fe4000ff1e0ff */
[----:B------:R-:W-:-:S02]  /*2f00*/  IADD3.X R127, R6, UR5, RZ, P1, !PT ;  /* 0x00000005067f7c10 */ /* 0x000fc40008ffe4ff */
        /* <DEDUP_REMOVED lines=15> */
[----:B------:R-:W-:-:S05]  /*3000*/  IADD3 R116, P0, R42, UR8, RZ ;  /* 0x000000082a747c10 */ /* 0x000fca000ff1e0ff */
[----:B------:R-:W0:Y:S01]  /*3010*/  LDS.64 R122, [R44] ;  /* 0x000000002c7a7984 */ /* 0x000e220000000a00 */
[----:B------:R-:W-:Y:S02]  /*3020*/  IADD3.X R117, R39, UR9, RZ, P0, !PT ;  /* 0x0000000927757c10 */ /* 0x000fe400087fe4ff */
[----:B------:R-:W-:Y:S01]  /*3030*/  IADD3 R104, P0, R42, UR10, RZ ;  /* 0x0000000a2a687c10 */ /* 0x000fe2000ff1e0ff */
[----:B------:R1:W-:Y:S03]  /*3040*/  STL [R1+0xf4], R10 ;  /* 0x0000f40a01007387 */ /* 0x0003e60000100800 */
[----:B------:R-:W-:Y:S01]  /*3050*/  IADD3.X R105, R39, UR11, RZ, P0, !PT ;  /* 0x0000000b27697c10 */ /* 0x000fe200087fe4ff */
[----:B------:R-:W2:Y:S01]  /*3060*/  LDS.64 R126, [R35] ;  /* 0x00000000237e7984 */ /* 0x000ea20000000a00 */
[----:B------:R-:W-:Y:S02]  /*3070*/  LOP3.LUT P0, RZ, R0, 0x10, RZ, 0xc0, !PT ;  /* 0x0000001000ff7812 */ /* 0x000fe4000780c0ff */
[----:B------:R-:W-:Y:S01]  /*3080*/  IADD3 R118, P1, R106, UR8, RZ ;  /* 0x000000086a767c10 */ /* 0x000fe2000ff3e0ff */
[----:B------:R-:W3:Y:S01]  /*3090*/  LDS.64 R120, [R33] ;  /* 0x0000000021787984 */ /* 0x000ee20000000a00 */
[----:B-1----:R-:W-:-:S03]  /*30a0*/  IMAD.MOV.U32 R10, RZ, RZ, RZ ;  /* 0x000000ffff0a7224 */ /* 0x002fc600078e00ff */
[----:B------:R-:W1:Y:S06]  /*30b0*/  LDS.64 R124, [R34] ;  /* 0x00000000227c7984 */ /* 0x000e6c0000000a00 */
[----:B0-----:R-:W4:Y:S01]  /*30c0*/  @P0 LDG.E.EL R10, desc[UR6][R122.64] ;  /* 0x000000067a0a0981 */ /* 0x001f22000c2e1900 */
[----:B------:R-:W-:Y:S02]  /*30d0*/  ISETP.NE.AND P0, PT, R133, RZ, PT ;  /* 0x000000ff8500720c */ /* 0x000fe40003f05270 */
[----:B------:R-:W-:Y:S02]  /*30e0*/  IADD3.X R119, R6, UR9, RZ, P1, !PT ;  /* 0x0000000906777c10 */ /* 0x000fe40008ffe4ff */
[----:B------:R-:W-:-:S04]  /*30f0*/  IADD3 R106, P1, R106, UR10, RZ ;  /* 0x0000000a6a6a7c10 */ /* 0x000fc8000ff3e0ff */
[----:B------:R-:W-:Y:S01]  /*3100*/  IADD3.X R107, R6, UR11, RZ, P1, !PT ;  /* 0x0000000b066b7c10 */ /* 0x000fe20008ffe4ff */
[----:B------:R-:W-:-:S06]  /*3110*/  IMAD.MOV.U32 R6, RZ, RZ, RZ ;  /* 0x000000ffff067224 */ /* 0x000fcc00078e00ff */
[----:B--2---:R-:W2:Y:S01]  /*3120*/  @P0 LDG.E.EL R6, desc[UR6][R126.64] ;  /* 0x000000067e060981 */ /* 0x004ea2000c2e1900 */
[----:B------:R-:W-:Y:S02]  /*3130*/  ISETP.NE.AND P1, PT, R152, RZ, PT ;  /* 0x000000ff9800720c */ /* 0x000fe40003f25270 */
[----:B------:R-:W-:-:S11]  /*3140*/  LOP3.LUT R0, R0, 0xffff7fff, RZ, 0xc0, !PT ;  /* 0xffff7fff00007812 */ /* 0x000fd600078ec0ff */
[----:B------:R-:W-:Y:S01]  /*3150*/  @P1 LOP3.LUT R0, R0, 0x8000, RZ, 0xfc, !PT ;  /* 0x0000800000001812 */ /* 0x000fe200078efcff */
[----:B---3--:R-:W3:Y:S03]  /*3160*/  @P1 LDG.E.EL R186, desc[UR6][R120.64] ;  /* 0x0000000678ba1981 */ /* 0x008ee6000c2e1900 */
[----:B------:R-:W-:Y:S01]  /*3170*/  LOP3.LUT P1, RZ, R0, 0x8, RZ, 0xc0, !PT ;  /* 0x0000000800ff7812 */ /* 0x000fe2000782c0ff */
[----:B------:R-:W-:-:S04]  /*3180*/  IMAD.WIDE R112, R209, 0x4, R112 ;  /* 0x00000004d1707825 */ /* 0x000fc800078e0270 */
[----:B------:R-:W-:-:S04]  /*3190*/  IMAD.WIDE R114, R209, 0x4, R114 ;  /* 0x00000004d1727825 */ /* 0x000fc800078e0272 */
[----:B------:R-:W-:-:S04]  /*31a0*/  IMAD.WIDE R116, R209, 0x4, R116 ;  /* 0x00000004d1747825 */ /* 0x000fc800078e0274 */
[----:B------:R-:W-:-:S04]  /*31b0*/  IMAD.WIDE R118, R209, 0x4, R118 ;  /* 0x00000004d1767825 */ /* 0x000fc800078e0276 */
[----:B------:R-:W-:-:S04]  /*31c0*/  IMAD.WIDE R112, R30, 0x4, R112 ;  /* 0x000000041e707825 */ /* 0x000fc800078e0270 */
[----:B------:R-:W-:-:S04]  /*31d0*/  IMAD.WIDE R114, R30, 0x4, R114 ;  /* 0x000000041e727825 */ /* 0x000fc800078e0272 */
[----:B------:R-:W-:-:S04]  /*31e0*/  IMAD.WIDE R116, R30, 0x4, R116 ;  /* 0x000000041e747825 */ /* 0x000fc800078e0274 */
[----:B------:R-:W-:Y:S01]  /*31f0*/  IMAD.WIDE R118, R30, 0x4, R118 ;  /* 0x000000041e767825 */ /* 0x000fe200078e0276 */
[----:B----4-:R0:W-:Y:S03]  /*3200*/  STL [R1+0x40], R10 ;  /* 0x0000400a01007387 */ /* 0x0101e60000100800 */
[----:B0-----:R-:W-:-:S06]  /*3210*/  IMAD.MOV.U32 R10, RZ, RZ, RZ ;  /* 0x000000ffff0a7224 */ /* 0x001fcc00078e00ff */
[----:B-1----:R-:W4:Y:S01]  /*3220*/  @P1 LDG.E.EL R10, desc[UR6][R124.64] ;  /* 0x000000067c0a1981 */ /* 0x002f22000c2e1900 */
[----:B------:R-:W-:Y:S06]  /*3230*/  BAR.SYNC.DEFER_BLOCKING 0x0 ;  /* 0x0000000000007b1d */ /* 0x000fec0000010000 */
[----:B------:R-:W-:Y:S04]  /*3240*/  STS.64 [R9], R112 ;  /* 0x0000007009007388 */ /* 0x000fe80000000a00 */
[----:B------:R-:W-:Y:S04]  /*3250*/  STS.64 [R9+0x10], R114 ;  /* 0x0000107209007388 */ /* 0x000fe80000000a00 */
[----:B------:R-:W-:Y:S04]  /*3260*/  STS.64 [R2], R116 ;  /* 0x0000007402007388 */ /* 0x000fe80000000a00 */
[----:B------:R-:W-:Y:S01]  /*3270*/  STS.64 [R9+0x30], R118 ;  /* 0x0000307609007388 */ /* 0x000fe20000000a00 */
[----:B------:R-:W-:Y:S06]  /*3280*/  BAR.SYNC.DEFER_BLOCKING 0x0 ;  /* 0x0000000000007b1d */ /* 0x000fec0000010000 */
[----:B------:R-:W0:Y:S04]  /*3290*/  LDS.64 R114, [R44] ;  /* 0x000000002c727984 */ /* 0x000e280000000a00 */
[----:B--2---:R1:W-:Y:S04]  /*32a0*/  STL [R1+0x48], R6 ;  /* 0x0000480601007387 */ /* 0x0043e80000100800 */
[----:B------:R-:W2:Y:S04]  /*32b0*/  LDS.64 R116, [R34] ;  /* 0x0000000022747984 */ /* 0x000ea80000000a00 */
[----:B------:R-:W2:Y:S01]  /*32c0*/  LDS.64 R118, [R35] ;  /* 0x0000000023767984 */ /* 0x000ea20000000a00 */
[----:B-1----:R-:W-:-:S03]  /*32d0*/  IMAD.MOV.U32 R6, RZ, RZ, RZ ;  /* 0x000000ffff067224 */ /* 0x002fc600078e00ff */
[----:B------:R-:W1:Y:S04]  /*32e0*/  LDS.64 R112, [R33] ;  /* 0x0000000021707984 */ /* 0x000e680000000a00 */
[----:B0-----:R-:W3:Y:S04]  /*32f0*/  @P2 LDG.E.EL R6, desc[UR6][R114.64] ;  /* 0x0000000672062981 */ /* 0x001ee8000c2e1900 */
[----:B----4-:R0:W-:Y:S02]  /*3300*/  STL [R1+0x44], R10 ;  /* 0x0000440a01007387 */ /* 0x0101e40000100800 */
[----:B0-----:R-:W-:-:S06]  /*3310*/  IMAD.MOV.U32 R10, RZ, RZ, RZ ;  /* 0x000000ffff0a7224 */ /* 0x001fcc00078e00ff */
[----:B--2---:R-:W2:Y:S04]  /*3320*/  @P2 LDG.E.EL R10, desc[UR6][R116.64] ;  /* 0x00000006740a2981 */ /* 0x004ea8000c2e1900 */
[----:B---3--:R0:W-:Y:S02]  /*3330*/  STL [R1+0x88], R6 ;  /* 0x0000880601007387 */ /* 0x0081e40000100800 */
[----:B0-----:R-:W-:-:S06]  /*3340*/  IMAD.MOV.U32 R6, RZ, RZ, RZ ;  /* 0x000000ffff067224 */ /* 0x001fcc00078e00ff */
[----:B------:R-:W3:Y:S01]  /*3350*/  @P2 LDG.E.EL R6, desc[UR6][R118.64] ;  /* 0x0000000676062981 */ /* 0x000ee2000c2e1900 */
[----:B------:R-:W-:-:S06]  /*3360*/  IMAD.MOV.U32 R89, RZ, RZ, RZ ;  /* 0x000000ffff597224 */ /* 0x000fcc00078e00ff */
[----:B-1----:R-:W4:Y:S01]  /*3370*/  @P2 LDG.E.EL R89, desc[UR6][R112.64] ;  /* 0x0000000670592981 */ /* 0x002f22000c2e1900 */
        /* <DEDUP_REMOVED lines=16> */
[----:B------:R-:W-:Y:S01]  /*3480*/  LDS.64 R108, [R34] ;  /* 0x00000000226c7984 */ /* 0x000fe20000000a00 */
[----:B------:R-:W-:-:S03]  /*3490*/  IMAD.MOV.U32 R49, RZ, RZ, RZ ;  /* 0x000000ffff317224 */ /* 0x000fc600078e00ff */
[----:B------:R-:W1:Y:S04]  /*34a0*/  LDS.64 R104, [R33] ;  /* 0x0000000021687984 */ /* 0x000e680000000a00 */
[----:B0-----:R-:W4:Y:S04]  /*34b0*/  @P6 LDG.E.EL R49, desc[UR6][R110.64] ;  /* 0x000000066e316981 */ /* 0x001f28000c2e1900 */
[----:B-1----:R-:W5:Y:S04]  /*34c0*/  @P3 LDG.E.EL R184, desc[UR6][R104.64] ;  /* 0x0000000668b83981 */ /* 0x002f68000c2e1900 */
        /* <DEDUP_REMOVED lines=19> */
[----:B------:R-:W-:Y:S01]  /*3600*/  ISETP.GE.AND P1, PT, R40, 0x80, PT ;  /* 0x000000802800780c */ /* 0x000fe20003f26270 */
[----:B------:R-:W-:-:S02]  /*3610*/  IMAD.MOV.U32 R39, RZ, RZ, RZ ;  /* 0x000000ffff277224 */ /* 0x000fc400078e00ff */
[----:B------:R-:W1:Y:S10]  /*3620*/  LDS.64 R82, [R44] ;  /* 0x000000002c527984 */ /* 0x000e740000000a00 */
[----:B0-----:R0:W5:Y:S04]  /*3630*/  @!P1 LDG.E.EL R39, desc[UR6][R80.64] ;  /* 0x0000000650279981 */ /* 0x001168000c2e1900 */
[----:B----4-:R-:W-:Y:S01]  /*3640*/  STL [R1+0x118], R49 ;  /* 0x0001183101007387 */ /* 0x010fe20000100800 */
[----:B------:R-:W-:-:S06]  /*3650*/  IMAD.MOV.U32 R31, RZ, RZ, RZ ;  /* 0x000000ffff1f7224 */ /* 0x000fcc00078e00ff */
[----:B-1----:R-:W4:Y:S04]  /*3660*/  @!P1 LDG.E.EL R31, desc[UR6][R82.64] ;  /* 0x00000006521f9981 */ /* 0x002f28000c2e1900 */
[----:B--2---:R1:W-:Y:S02]  /*3670*/  STL [R1+0x38], R10 ;  /* 0x0000380a01007387 */ /* 0x0043e40000100800 */
[----:B-1----:R-:W-:-:S06]  /*3680*/  IMAD.MOV.U32 R10, RZ, RZ, RZ ;  /* 0x000000ffff0a7224 */ /* 0x002fcc00078e00ff */
[----:B------:R-:W2:Y:S04]  /*3690*/  @!P1 LDG.E.EL R10, desc[UR6][R94.64] ;  /* 0x000000065e0a9981 */ /* 0x000ea8000c2e1900 */
[----:B---3--:R1:W-:Y:S02]  /*36a0*/  STL [R1+0x3c], R6 ;  /* 0x00003c0601007387 */ /* 0x0083e40000100800 */
[----:B-1----:R-:W-:-:S06]  /*36b0*/  IMAD.MOV.U32 R6, RZ, RZ, RZ ;  /* 0x000000ffff067224 */ /* 0x002fcc00078e00ff */
[----:B------:R1:W3:Y:S01]  /*36c0*/  @!P1 LDG.E.EL R6, desc[UR6][R102.64] ;  /* 0x0000000666069981 */ /* 0x0002e2000c2e1900 */
[----:B------:R-:W-:Y:S06]  /*36d0*/  BAR.SYNC.DEFER_BLOCKING 0x0 ;  /* 0x0000000000007b1d */ /* 0x000fec0000010000 */
[----:B------:R-:W-:Y:S04]  /*36e0*/  STS.64 [R9], R98 ;  /* 0x0000006209007388 */ /* 0x000fe80000000a00 */
[----:B------:R-:W-:Y:S04]  /*36f0*/  STS.64 [R9+0x10], R100 ;  /* 0x0000106409007388 */ /* 0x000fe80000000a00 */
[----:B------:R-:W-:Y:S04]  /*3700*/  STS.64 [R2], R4 ;  /* 0x0000000402007388 */ /* 0x000fe80000000a00 */
[----:B------:R-:W-:Y:S01]  /*3710*/  STS.64 [R9+0x30], R96 ;  /* 0x0000306009007388 */ /* 0x000fe20000000a00 */
[----:B------:R-:W-:Y:S06]  /*3720*/  BAR.SYNC.DEFER_BLOCKING 0x0 ;  /* 0x0000000000007b1d */ /* 0x000fec0000010000 */
[----:B------:R-:W1:Y:S01]  /*3730*/  LDS.64 R4, [R33] ;  /* 0x0000000021047984 */ /* 0x000e620000000a00 */
[----:B------:R-:W-:-:S03]  /*3740*/  LOP3.LUT R0, R0, 0xffffdfff, RZ, 0xc0, !PT ;  /* 0xffffdfff00007812 */ /* 0x000fc600078ec0ff */
[----:B0-----:R-:W-:Y:S01]  /*3750*/  LDS.64 R80, [R34] ;  /* 0x0000000022507984 */ /* 0x001fe20000000a00 */
[----:B------:R-:W-:Y:S02]  /*3760*/  @P0 LOP3.LUT R0, R0, 0x2000, RZ, 0xfc, !PT ;  /* 0x0000200000000812 */ /* 0x000fe400078efcff */
[----:B-1----:R-:W-:-:S05]  /*3770*/  IADD3 R99, P0, R4, R45, RZ ;  /* 0x0000002d04637210 */ /* 0x002fca0007f1e0ff */
[----:B------:R-:W-:Y:S01]  /*3780*/  IMAD.X R98, R5, 0x1, R132, P0 ;  /* 0x0000000105627824 */ /* 0x000fe200000e0684 */
[----:B------:R-:W-:-:S05]  /*3790*/  IADD3 R100, P0, R4, R131, RZ ;  /* 0x0000008304647210 */ /* 0x000fca0007f1e0ff */
[----:B------:R-:W-:Y:S01]  /*37a0*/  IMAD.X R101, R5, 0x1, R129, P0 ;  /* 0x0000000105657824 */ /* 0x000fe200000e0681 */
[----:B------:R-:W-:-:S05]  /*37b0*/  IADD3 R102, P0, R4, R128, RZ ;  /* 0x0000008004667210 */ /* 0x000fca0007f1e0ff */
[----:B------:R-:W-:Y:S02]  /*37c0*/  IMAD.X R103, R5, 0x1, R130, P0 ;  /* 0x0000000105677824 */ /* 0x000fe400000e0682 */
[----:B------:R-:W0:Y:S04]  /*37d0*/  LDS.64 R4, [R44] ;  /* 0x000000002c047984 */ /* 0x000e280000000a00 */
[----:B-----5:R0:W-:Y:S02]  /*37e0*/  STL [R1+0x74], R39 ;  /* 0x0000742701007387 */ /* 0x0201e40000100800 */
[----:B0-----:R-:W-:-:S05]  /*37f0*/  IADD3 R39, P0, R4, R45, RZ ;  /* 0x0000002d04277210 */ /* 0x001fca0007f1e0ff */
[----:B------:R-:W-:Y:S02]  /*3800*/  IMAD.X R244, R5, 0x1, R132, P0 ;  /* 0x0000000105f47824 */ /* 0x000fe400000e0684 */
[C---:B------:R-:W-:Y:S01]  /*3810*/  IMAD.SHL.U32 R195, R72.reuse, 0x4, RZ ;  /* 0x0000000448c37824 */ /* 0x040fe200078e00ff */
[----:B------:R-:W-:Y:S01]  /*3820*/  SHF.L.U64.HI R72, R72, 0x2, R93 ;  /* 0x0000000248487819 */ /* 0x000fe2000001025d */
[C---:B------:R-:W-:Y:S01]  /*3830*/  IMAD.SHL.U32 R197, R71.reuse, 0x4, RZ ;  /* 0x0000000447c57824 */ /* 0x040fe200078e00ff */
[----:B------:R-:W-:Y:S01]  /*3840*/  SHF.L.U64.HI R71, R71, 0x2, R79 ;  /* 0x0000000247477819 */ /* 0x000fe2000001024f */
[C---:B------:R-:W-:Y:S01]  /*3850*/  IMAD.SHL.U32 R199, R78.reuse, 0x4, RZ ;  /* 0x000000044ec77824 */ /* 0x040fe200078e00ff */
[----:B------:R-:W-:Y:S01]  /*3860*/  SHF.L.U64.HI R68, R78, 0x2, R68 ;  /* 0x000000024e447819 */ /* 0x000fe20000010244 */
[----:B---3--:R0:W-:Y:S04]  /*3870*/  STL [R1+0x68], R6 ;  /* 0x0000680601007387 */ /* 0x0081e80000100800 */
[----:B--2---:R1:W-:Y:S01]  /*3880*/  STL [R1+0x6c], R10 ;  /* 0x00006c0a01007387 */ /* 0x0043e20000100800 */
[----:B0-----:R-:W-:-:S05]  /*3890*/  IADD3 R6, P0, R4, R131, RZ ;  /* 0x0000008304067210 */ /* 0x001fca0007f1e0ff */
[----:B-1----:R-:W-:Y:S01]  /*38a0*/  IMAD.X R10, R5, 0x1, R129, P0 ;  /* 0x00000001050a7824 */ /* 0x002fe200000e0681 */
[----:B------:R-:W-:-:S05]  /*38b0*/  IADD3 R208, P0, R4, R128, RZ ;  /* 0x0000008004d07210 */ /* 0x000fca0007f1e0ff */
[----:B------:R-:W-:Y:S01]  /*38c0*/  IMAD.X R4, R5, 0x1, R130, P0 ;  /* 0x0000000105047824 */ /* 0x000fe200000e0682 */
[----:B------:R-:W-:-:S05]  /*38d0*/  IADD3 R42, P0, R80, R45, RZ ;  /* 0x0000002d502a7210 */ /* 0x000fca0007f1e0ff */
[C---:B------:R-:W-:Y:S01]  /*38e0*/  IMAD.X R252, R81.reuse, 0x1, R132, P0 ;  /* 0x0000000151fc7824 */ /* 0x040fe200000e0684 */
[----:B------:R-:W-:Y:S01]  /*38f0*/  IADD3 R5, P0, R80, R131, RZ ;  /* 0x0000008350057210 */ /* 0x000fe20007f1e0ff */
[----:B------:R0:W-:Y:S04]  /*3900*/  STL [R1+0x124], R208 ;  /* 0x000124d001007387 */ /* 0x0001e80000100800 */
[----:B------:R-:W-:Y:S01]  /*3910*/  STL [R1+0xb0], R10 ;  /* 0x0000b00a01007387 */ /* 0x000fe20000100800 */
[C---:B0-----:R-:W-:Y:S01]  /*3920*/  IMAD.X R208, R81.reuse, 0x1, R129, P0 ;  /* 0x0000000151d07824 */ /* 0x041fe200000e0681 */
[----:B------:R-:W-:Y:S02]  /*3930*/  IADD3 R243, P0, R80, R128, RZ ;  /* 0x0000008050f37210 */ /* 0x000fe40007f1e0ff */
[----:B------:R0:W-:Y:S03]  /*3940*/  STL [R1+0xec], R4 ;  /* 0x0000ec0401007387 */ /* 0x0001e60000100800 */
[----:B0-----:R-:W-:-:S02]  /*3950*/  IMAD.X R4, R81, 0x1, R130, P0 ;  /* 0x0000000151047824 */ /* 0x001fc400000e0682 */
[----:B------:R-:W0:Y:S04]  /*3960*/  LDS.64 R80, [R35] ;  /* 0x0000000023507984 */ /* 0x000e280000000a00 */
[----:B----4-:R1:W-:Y:S04]  /*3970*/  STL [R1+0x70], R31 ;  /* 0x0000701f01007387 */ /* 0x0103e80000100800 */
[----:B------:R-:W-:Y:S04]  /*3980*/  STL [R1+0x128], R5 ;  /* 0x0001280501007387 */ /* 0x000fe80000100800 */
[----:B------:R-:W-:Y:S04]  /*3990*/  STL [R1+0x11c], R243 ;  /* 0x00011cf301007387 */ /* 0x000fe80000100800 */
[----:B------:R2:W-:Y:S01]  /*39a0*/  STL [R1+0xf0], R4 ;  /* 0x0000f00401007387 */ /* 0x0005e20000100800 */
[----:B0-----:R-:W-:-:S05]  /*39b0*/  IADD3 R45, P0, R80, R45, RZ ;  /* 0x0000002d502d7210 */ /* 0x001fca0007f1e0ff */
[----:B-1----:R-:W-:Y:S01]  /*39c0*/  IMAD.X R31, R81, 0x1, R132, P0 ;  /* 0x00000001511f7824 */ /* 0x002fe200000e0684 */
[----:B--2---:R-:W-:-:S05]  /*39d0*/  IADD3 R4, P0, R80, R131, RZ ;  /* 0x0000008350047210 */ /* 0x004fca0007f1e0ff */
        /* <DEDUP_REMOVED lines=41> */
[----:B------:R-:W-:Y:S01]  /*3c70*/  IADD3 R174, P0, R172, UR8, RZ ;  /* 0x00000008acae7c10 */ /* 0x000fe2000ff1e0ff */
[----:B------:R-:W-:-:S03]  /*3c80*/  IMAD.SHL.U32 R205, R46, 0x4, RZ ;  /* 0x000000042ecd7824 */ /* 0x000fc600078e00ff */
[----:B------:R-:W-:Y:S02]  /*3c90*/  IADD3.X R175, R85, UR9, RZ, P0, !PT ;  /* 0x0000000955af7c10 */ /* 0x000fe400087fe4ff */
[----:B------:R-:W-:Y:S02]  /*3ca0*/  IADD3 R172, P0, R172, UR10, RZ ;  /* 0x0000000aacac7c10 */ /* 0x000fe4000ff1e0ff */
[----:B------:R-:W-:Y:S02]  /*3cb0*/  SHF.L.U64.HI R46, R46, 0x2, R84 ;  /* 0x000000022e2e7819 */ /* 0x000fe40000010254 */
[----:B------:R-:W-:Y:S02]  /*3cc0*/  IADD3.X R173, R85, UR11, RZ, P0, !PT ;  /* 0x0000000b55ad7c10 */ /* 0x000fe400087fe4ff */
[----:B------:R-:W-:-:S04]  /*3cd0*/  IADD3 R152, P0, R205, UR4, RZ ;  /* 0x00000004cd987c10 */ /* 0x000fc8000ff1e0ff */
[----:B------:R-:W-:Y:S02]  /*3ce0*/  IADD3.X R153, R46, UR5, RZ, P0, !PT ;  /* 0x000000052e997c10 */ /* 0x000fe400087fe4ff */
[----:B------:R-:W-:Y:S01]  /*3cf0*/  IADD3 R84, P0, R205, UR8, RZ ;  /* 0x00000008cd547c10 */ /* 0x000fe2000ff1e0ff */
[----:B------:R-:W-:-:S03]  /*3d00*/  IMAD.SHL.U32 R206, R29, 0x4, RZ ;  /* 0x000000041dce7824 */ /* 0x000fc600078e00ff */
[----:B------:R-:W-:Y:S02]  /*3d10*/  IADD3.X R85, R46, UR9, RZ, P0, !PT ;  /* 0x000000092e557c10 */ /* 0x000fe400087fe4ff */
[----:B------:R-:W-:Y:S01]  /*3d20*/  IADD3 R114, P0, R205, UR10, RZ ;  /* 0x0000000acd727c10 */ /* 0x000fe2000ff1e0ff */
[C---:B------:R-:W-:Y:S01]  /*3d30*/  IMAD.WIDE R182, R210.reuse, 0x4, R182 ;  /* 0x00000004d2b67825 */ /* 0x040fe200078e02b6 */
[----:B------:R-:W-:Y:S02]  /*3d40*/  SHF.L.U64.HI R29, R29, 0x2, R86 ;  /* 0x000000021d1d7819 */ /* 0x000fe40000010256 */
[----:B------:R-:W-:Y:S01]  /*3d50*/  IADD3.X R115, R46, UR11, RZ, P0, !PT ;  /* 0x0000000b2e737c10 */ /* 0x000fe200087fe4ff */
[----:B------:R-:W-:Y:S01]  /*3d60*/  IMAD.WIDE R180, R210, 0x4, R180 ;  /* 0x00000004d2b47825 */ /* 0x000fe200078e02b4 */
[----:B------:R-:W-:-:S03]  /*3d70*/  IADD3 R116, P0, R206, UR16, RZ ;  /* 0x00000010ce747c10 */ /* 0x000fc6000ff1e0ff */
[----:B------:R-:W-:Y:S01]  /*3d80*/  IMAD.WIDE R178, R210, 0x4, R178 ;  /* 0x00000004d2b27825 */ /* 0x000fe200078e02b2 */
[----:B------:R-:W-:-:S03]  /*3d90*/  IADD3.X R117, R29, UR17, RZ, P0, !PT ;  /* 0x000000111d757c10 */ /* 0x000fc600087fe4ff */
[----:B------:R-:W-:Y:S01]  /*3da0*/  IMAD.WIDE R176, R210, 0x4, R176 ;  /* 0x00000004d2b07825 */ /* 0x000fe200078e02b0 */
[----:B------:R-:W-:-:S03]  /*3db0*/  IADD3 R86, P0, R206, UR18, RZ ;  /* 0x00000012ce567c10 */ /* 0x000fc6000ff1e0ff */
[C---:B------:R-:W-:Y:S01]  /*3dc0*/  IMAD.WIDE R182, R38.reuse, 0x4, R182 ;  /* 0x0000000426b67825 */ /* 0x040fe200078e02b6 */
[----:B------:R-:W-:Y:S03]  /*3dd0*/  BAR.SYNC.DEFER_BLOCKING 0x0 ;  /* 0x0000000000007b1d */ /* 0x000fe60000010000 */
[----:B------:R-:W-:Y:S01]  /*3de0*/  IMAD.WIDE R180, R38, 0x4, R180 ;  /* 0x0000000426b47825 */ /* 0x000fe200078e02b4 */
[----:B------:R-:W-:-:S03]  /*3df0*/  IADD3.X R87, R29, UR19, RZ, P0, !PT ;  /* 0x000000131d577c10 */ /* 0x000fc600087fe4ff */
[----:B------:R-:W-:Y:S01]  /*3e00*/  IMAD.WIDE R178, R38, 0x4, R178 ;  /* 0x0000000426b27825 */ /* 0x000fe200078e02b2 */
[----:B------:R-:W-:-:S03]  /*3e10*/  IADD3 R118, P0, R206, UR20, RZ ;  /* 0x00000014ce767c10 */ /* 0x000fc6000ff1e0ff */
[----:B------:R-:W-:-:S04]  /*3e20*/  IMAD.WIDE R176, R38, 0x4, R176 ;  /* 0x0000000426b07825 */ /* 0x000fc800078e02b0 */
[C---:B------:R-:W-:Y:S01]  /*3e30*/  IMAD.SHL.U32 R207, R27.reuse, 0x4, RZ ;  /* 0x000000041bcf7824 */ /* 0x040fe200078e00ff */
[----:B------:R-:W-:Y:S02]  /*3e40*/  IADD3.X R119, R29, UR21, RZ, P0, !PT ;  /* 0x000000151d777c10 */ /* 0x000fe400087fe4ff */
[----:B------:R-:W-:Y:S01]  /*3e50*/  SHF.L.U64.HI R27, R27, 0x2, R90 ;  /* 0x000000021b1b7819 */ /* 0x000fe2000001025a */
[----:B------:R-:W-:Y:S04]  /*3e60*/  STS.64 [R9], R182 ;  /* 0x000000b609007388 */ /* 0x000fe80000000a00 */
[----:B------:R0:W-:Y:S04]  /*3e70*/  STS.64 [R9+0x10], R180 ;  /* 0x000010b409007388 */ /* 0x0001e80000000a00 */
[----:B------:R-:W-:Y:S01]  /*3e80*/  STS.64 [R2], R178 ;  /* 0x000000b202007388 */ /* 0x000fe20000000a00 */
[----:B------:R-:W-:-:S03]  /*3e90*/  IADD3 R120, P0, R207, UR16, RZ ;  /* 0x00000010cf787c10 */ /* 0x000fc6000ff1e0ff */
[----:B------:R-:W-:Y:S01]  /*3ea0*/  STS.64 [R9+0x30], R176 ;  /* 0x000030b009007388 */ /* 0x000fe20000000a00 */
[----:B------:R-:W-:Y:S01]  /*3eb0*/  BAR.SYNC.DEFER_BLOCKING 0x0 ;  /* 0x0000000000007b1d */ /* 0x000fe20000010000 */
        /* <DEDUP_REMOVED lines=10> */
[----:B------:R-:W1:Y:S03]  /*3f60*/  LDS.64 R176, [R33] ;  /* 0x0000000021b07984 */ /* 0x000e660000000a00 */
[----:B------:R-:W-:Y:S01]  /*3f70*/  IADD3.X R93, R60, UR9, RZ, P0, !PT ;  /* 0x000000093c5d7c10 */ /* 0x000fe200087fe4ff */
[C---:B------:R-:W-:Y:S01]  /*3f80*/  IMAD.SHL.U32 R215, R59.reuse, 0x4, RZ ;  /* 0x000000043bd77824 */ /* 0x040fe200078e00ff */
[----:B------:R-:W-:Y:S01]  /*3f90*/  IADD3 R126, P0, R214, UR10, RZ ;  /* 0x0000000ad67e7c10 */ /* 0x000fe2000ff1e0ff */
[----:B------:R-:W-:Y:S01]  /*3fa0*/  IMAD.SHL.U32 R243, R102, 0x4, RZ ;  /* 0x0000000466f37824 */ /* 0x000fe200078e00ff */
[----:B------:R-:W-:Y:S01]  /*3fb0*/  SHF.L.U64.HI R59, R59, 0x2, R7 ;  /* 0x000000023b3b7819 */ /* 0x000fe20000010207 */
[----:B------:R-:W-:Y:S01]  /*3fc0*/  IMAD.SHL.U32 R216, R3, 0x4, RZ ;  /* 0x0000000403d87824 */ /* 0x000fe200078e00ff */
[----:B------:R-:W-:Y:S01]  /*3fd0*/  IADD3.X R127, R60, UR11, RZ, P0, !PT ;  /* 0x0000000b3c7f7c10 */ /* 0x000fe200087fe4ff */
[----:B------:R-:W2:Y:S01]  /*3fe0*/  LDS.64 R178, [R44] ;  /* 0x000000002cb27984 */ /* 0x000ea20000000a00 */
[----:B------:R-:W-:-:S02]  /*3ff0*/  IADD3 R128, P0, R215, UR16, RZ ;  /* 0x00000010d7807c10 */ /* 0x000fc4000ff1e0ff */
[----:B------:R-:W-:Y:S02]  /*4000*/  SHF.L.U64.HI R55, R3, 0x2, R55 ;  /* 0x0000000203377819 */ /* 0x000fe40000010237 */
[----:B------:R-:W-:Y:S02]  /*4010*/  IADD3.X R129, R59, UR17, RZ, P0, !PT ;  /* 0x000000113b817c10 */ /* 0x000fe400087fe4ff */
[----:B------:R-:W-:Y:S02]  /*4020*/  SHF.L.U64.HI R3, R102, 0x2, R103 ;  /* 0x0000000266037819 */ /* 0x000fe40000010267 */
[----:B------:R-:W-:Y:S02]  /*4030*/  IADD3 R144, P1, R243, UR16, RZ ;  /* 0x00000010f3907c10 */ /* 0x000fe4000ff3e0ff */
[----:B------:R-:W-:Y:S02]  /*4040*/  IADD3 R94, P0, R215, UR18, RZ ;  /* 0x00000012d75e7c10 */ /* 0x000fe4000ff1e0ff */
[----:B------:R-:W-:-:S02]  /*4050*/  IADD3.X R145, R3, UR17, RZ, P1, !PT ;  /* 0x0000001103917c10 */ /* 0x000fc40008ffe4ff */
[----:B------:R-:W-:Y:S02]  /*4060*/  IADD3.X R95, R59, UR19, RZ, P0, !PT ;  /* 0x000000133b5f7c10 */ /* 0x000fe400087fe4ff */
[----:B------:R-:W-:Y:S02]  /*4070*/  IADD3 R102, P1, R243, UR18, RZ ;  /* 0x00000012f3667c10 */ /* 0x000fe4000ff3e0ff */
[----:B------:R-:W-:Y:S02]  /*4080*/  IADD3 R130, P0, R215, UR20, RZ ;  /* 0x00000014d7827c10 */ /* 0x000fe4000ff1e0ff */
[----:B------:R-:W-:Y:S02]  /*4090*/  LOP3.LUT R0, R0, 0xffffbfff, RZ, 0xc0, !PT ;  /* 0xffffbfff00007812 */ /* 0x000fe400078ec0ff */
[----:B------:R-:W-:Y:S02]  /*40a0*/  IADD3.X R103, R3, UR19, RZ, P1, !PT ;  /* 0x0000001303677c10 */ /* 0x000fe40008ffe4ff */
[----:B------:R-:W-:-:S02]  /*40b0*/  IADD3.X R131, R59, UR21, RZ, P0, !PT ;  /* 0x000000153b837c10 */ /* 0x000fc400087fe4ff */
[----:B------:R-:W-:Y:S02]  /*40c0*/  IADD3 R146, P1, R243, UR20, RZ ;  /* 0x00000014f3927c10 */ /* 0x000fe4000ff3e0ff */
[----:B------:R-:W-:Y:S02]  /*40d0*/  @P2 LOP3.LUT R0, R0, 0x4000, RZ, 0xfc, !PT ;  /* 0x0000400000002812 */ /* 0x000fe400078efcff */
[----:B------:R-:W-:Y:S02]  /*40e0*/  IADD3 R132, P0, R216, UR16, RZ ;  /* 0x00000010d8847c10 */ /* 0x000fe4000ff1e0ff */
[----:B------:R-:W-:Y:S02]  /*40f0*/  IADD3.X R147, R3, UR21, RZ, P1, !PT ;  /* 0x0000001503937c10 */ /* 0x000fe40008ffe4ff */
[----:B------:R-:W-:Y:S02]  /*4100*/  IADD3.X R133, R55, UR17, RZ, P0, !PT ;  /* 0x0000001137857c10 */ /* 0x000fe400087fe4ff */
[----:B------:R-:W-:-:S02]  /*4110*/  LOP3.LUT P1, RZ, R0, 0x8000, RZ, 0xc0, !PT ;  /* 0x0000800000ff7812 */ /* 0x000fc4000782c0ff */
[----:B------:R-:W-:Y:S01]  /*4120*/  IADD3 R96, P0, R216, UR18, RZ ;  /* 0x00000012d8607c10 */ /* 0x000fe2000ff1e0ff */
[----:B------:R-:W-:-:S03]  /*4130*/  IMAD.SHL.U32 R10, R99, 0x4, RZ ;  /* 0x00000004630a7824 */ /* 0x000fc600078e00ff */
[----:B------:R-:W-:Y:S01]  /*4140*/  IADD3.X R97, R55, UR19, RZ, P0, !PT ;  /* 0x0000001337617c10 */ /* 0x000fe200087fe4ff */
[----:B0-----:R-:W-:Y:S01]  /*4150*/  IMAD.MOV.U32 R180, RZ, RZ, RZ ;  /* 0x000000ffffb47224 */ /* 0x001fe200078e00ff */
[----:B------:R-:W-:Y:S02]  /*4160*/  IADD3 R134, P0, R216, UR20, RZ ;  /* 0x00000014d8867c10 */ /* 0x000fe4000ff1e0ff */
[----:B------:R-:W-:Y:S02]  /*4170*/  SHF.L.U64.HI R47, R99, 0x2, R98 ;  /* 0x00000002632f7819 */ /* 0x000fe40000010262 */
[----:B------:R-:W-:Y:S01]  /*4180*/  IADD3.X R135, R55, UR21, RZ, P0, !PT ;  /* 0x0000001537877c10 */ /* 0x000fe200087fe4ff */
[----:B-1----:R0:W3:Y:S01]  /*4190*/  @P1 LDG.E.EL R180, desc[UR6][R176.64] ;  /* 0x00000006b0b41981 */ /* 0x0020e2000c2e1900 */
[----:B------:R-:W-:Y:S02]  /*41a0*/  IADD3 R136, P0, R10, UR4, RZ ;  /* 0x000000040a887c10 */ /* 0x000fe4000ff1e0ff */
[----:B------:R-:W-:-:S02]  /*41b0*/  LOP3.LUT P2, RZ, R0, 0x10, RZ, 0xc0, !PT ;  /* 0x0000001000ff7812 */ /* 0x000fc4000784c0ff */
[----:B------:R-:W-:Y:S02]  /*41c0*/  IADD3.X R137, R47, UR5, RZ, P0, !PT ;  /* 0x000000052f897c10 */ /* 0x000fe400087fe4ff */
[----:B------:R-:W-:Y:S01]  /*41d0*/  IADD3 R98, P0, R10, UR8, RZ ;  /* 0x000000080a627c10 */ /* 0x000fe2000ff1e0ff */
[----:B0-----:R-:W0:Y:S03]  /*41e0*/  LDS.64 R176, [R34] ;  /* 0x0000000022b07984 */ /* 0x001e260000000a00 */
[----:B------:R-:W-:Y:S01]  /*41f0*/  IADD3.X R99, R47, UR9, RZ, P0, !PT ;  /* 0x000000092f637c10 */ /* 0x000fe200087fe4ff */
[C---:B------:R-:W-:Y:S01]  /*4200*/  IMAD.SHL.U32 R5, R100.reuse, 0x4, RZ ;  /* 0x0000000464057824 */ /* 0x040fe200078e00ff */
[----:B------:R-:W-:Y:S02]  /*4210*/  IADD3 R138, P0, R10, UR10, RZ ;  /* 0x0000000a0a8a7c10 */ /* 0x000fe4000ff1e0ff */
[----:B------:R-:W-:Y:S01]  /*4220*/  SHF.L.U64.HI R7, R100, 0x2, R101 ;  /* 0x0000000264077819 */ /* 0x000fe20000010265 */
[----:B--2---:R1:W2:Y:S01]  /*4230*/  @P2 LDG.E.EL R247, desc[UR6][R178.64] ;  /* 0x00000006b2f72981 */ /* 0x0042a2000c2e1900 */
[----:B------:R-:W-:-:S02]  /*4240*/  IADD3.X R139, R47, UR11, RZ, P0, !PT ;  /* 0x0000000b2f8b7c10 */ /* 0x000fc400087fe4ff */
[----:B------:R-:W-:-:S04]  /*4250*/  IADD3 R140, P0, R5, UR16, RZ ;  /* 0x00000010058c7c10 */ /* 0x000fc8000ff1e0ff */
[----:B------:R-:W-:Y:S01]  /*4260*/  IADD3.X R141, R7, UR17, RZ, P0, !PT ;  /* 0x00000011078d7c10 */ /* 0x000fe200087fe4ff */
[----:B-1----:R-:W1:Y:S01]  /*4270*/  LDS.64 R178, [R35] ;  /* 0x0000000023b27984 */ /* 0x002e620000000a00 */
[----:B------:R-:W-:-:S04]  /*4280*/  IADD3 R100, P0, R5, UR18, RZ ;  /* 0x0000001205647c10 */ /* 0x000fc8000ff1e0ff */
[----:B------:R-:W-:Y:S02]  /*4290*/  IADD3.X R101, R7, UR19, RZ, P0, !PT ;  /* 0x0000001307657c10 */ /* 0x000fe400087fe4ff */
[----:B------:R-:W-:-:S04]  /*42a0*/  IADD3 R142, P0, R5, UR20, RZ ;  /* 0x00000014058e7c10 */ /* 0x000fc8000ff1e0ff */
[----:B------:R-:W-:Y:S02]  /*42b0*/  IADD3.X R143, R7, UR21, RZ, P0, !PT ;  /* 0x00000015078f7c10 */ /* 0x000fe400087fe4ff */
[----:B------:R-:W-:Y:S01]  /*42c0*/  LOP3.LUT P0, RZ, R0, 0x8, RZ, 0xc0, !PT ;  /* 0x0000000800ff7812 */ /* 0x000fe2000780c0ff */
[----:B------:R-:W-:Y:S02]  /*42d0*/  IMAD.MOV.U32 R248, RZ, RZ, RZ ;  /* 0x000000fffff87224 */ /* 0x000fe400078e00ff */
[----:B------:R-:W-:-:S10]  /*42e0*/  IMAD.MOV.U32 R250, RZ, RZ, RZ ;  /* 0x000000fffffa7224 */ /* 0x000fd400078e00ff */
[----:B0-----:R0:W4:Y:S01]  /*42f0*/  @P0 LDG.E.EL R248, desc[UR6][R176.64] ;  /* 0x00000006b0f80981 */ /* 0x001122000c2e1900 */
[----:B------:R-:W-:-:S13]  /*4300*/  LOP3.LUT P0, RZ, R0, 0x2000, RZ, 0xc0, !PT ;  /* 0x0000200000ff7812 */ /* 0x000fda000780c0ff */
[----:B-1----:R-:W5:Y:S01]  /*4310*/  @P0 LDG.E.EL R250, desc[UR6][R178.64] ;  /* 0x00000006b2fa0981 */ /* 0x002f62000c2e1900 */
        /* <DEDUP_REMOVED lines=15> */
[----:B------:R-:W-:Y:S01]  /*4410*/  LOP3.LUT P2, RZ, R0, 0x4000, RZ, 0xc0, !PT ;  /* 0x0000400000ff7812 */ /* 0x000fe2000784c0ff */
[----:B------:R-:W-:-:S02]  /*4420*/  IMAD.MOV.U32 R54, RZ, RZ, RZ ;  /* 0x000000ffff367224 */ /* 0x000fc400078e00ff */
[----:B------:R-:W-:Y:S04]  /*4430*/  LDS.64 R174, [R35] ;  /* 0x0000000023ae7984 */ /* 0x000fe80000000a00 */
[----:B------:R-:W0:Y:S04]  /*4440*/  LDS.64 R156, [R33] ;  /* 0x00000000219c7984 */ /* 0x000e280000000a00 */
[----:B------:R-:W0:Y:S04]  /*4450*/  LDS.64 R164, [R44] ;  /* 0x000000002ca47984 */ /* 0x000e280000000a00 */
[----:B-1----:R-:W2:Y:S01]  /*4460*/  @P2 LDG.E.EL R54, desc[UR6][R166.64] ;  /* 0x00000006a6362981 */ /* 0x002ea2000c2e1900 */
[----:B0-----:R-:W-:-:S02]  /*4470*/  IMAD.MOV.U32 R177, RZ, RZ, RZ ;  /* 0x000000ffffb17224 */ /* 0x001fc400078e00ff */
[----:B------:R-:W-:-:S04]  /*4480*/  IMAD.MOV.U32 R43, RZ, RZ, RZ ;  /* 0x000000ffff2b7224 */ /* 0x000fc800078e00ff */
[----:B------:R0:W3:Y:S04]  /*4490*/  @P2 LDG.E.EL R177, desc[UR6][R156.64] ;  /* 0x000000069cb12981 */ /* 0x0000e8000c2e1900 */
[----:B------:R1:W3:Y:S01]  /*44a0*/  @P2 LDG.E.EL R43, desc[UR6][R164.64] ;  /* 0x00000006a42b2981 */ /* 0x0002e2000c2e1900 */
        /* <DEDUP_REMOVED lines=8> */
[----:B--2---:R2:W-:Y:S03]  /*4530*/  STL [R1+0x50], R54 ;  /* 0x0000503601007387 */ /* 0x0045e60000100800 */
[----:B--2---:R-:W-:-:S06]  /*4540*/  IMAD.MOV.U32 R54, RZ, RZ, RZ ;  /* 0x000000ffff367224 */ /* 0x004fcc00078e00ff */
[----:B------:R-:W2:Y:S01]  /*4550*/  @P2 LDG.E.EL R54, desc[UR6][R174.64] ;  /* 0x00000006ae362981 */ /* 0x000ea2000c2e1900 */
[----:B------:R-:W-:Y:S06]  /*4560*/  BAR.SYNC.DEFER_BLOCKING 0x0 ;  /* 0x0000000000007b1d */ /* 0x000fec0000010000 */
[----:B------:R-:W-:Y:S04]  /*4570*/  STS.64 [R9], R162 ;  /* 0x000000a209007388 */ /* 0x000fe80000000a00 */
[----:B------:R-:W-:Y:S04]  /*4580*/  STS.64 [R9+0x10], R160 ;  /* 0x000010a009007388 */ /* 0x000fe80000000a00 */
[----:B------:R-:W-:Y:S04]  /*4590*/  STS.64 [R2], R154 ;  /* 0x0000009a02007388 */ /* 0x000fe80000000a00 */
[----:B------:R-:W-:Y:S01]  /*45a0*/  STS.64 [R9+0x30], R172 ;  /* 0x000030ac09007388 */ /* 0x000fe20000000a00 */
[----:B------:R-:W-:Y:S06]  /*45b0*/  BAR.SYNC.DEFER_BLOCKING 0x0 ;  /* 0x0000000000007b1d */ /* 0x000fec0000010000 */
[----:B------:R-:W3:Y:S04]  /*45c0*/  LDS.64 R154, [R33] ;  /* 0x00000000219a7984 */ /* 0x000ee80000000a00 */
[----:B0-----:R-:W0:Y:S04]  /*45d0*/  LDS.64 R156, [R44] ;  /* 0x000000002c9c7984 */ /* 0x001e280000000a00 */
[----:B------:R-:W4:Y:S04]  /*45e0*/  LDS.64 R160, [R34] ;  /* 0x0000000022a07984 */ /* 0x000f280000000a00 */
[----:B------:R-:W2:Y:S01]  /*45f0*/  LDS.64 R162, [R35] ;  /* 0x0000000023a27984 */ /* 0x000ea20000000a00 */
[----:B-1----:R-:W-:-:S02]  /*4600*/  IMAD.MOV.U32 R164, RZ, RZ, RZ ;  /* 0x000000ffffa47224 */ /* 0x002fc400078e00ff */
[----:B------:R-:W-:Y:S02]  /*4610*/  IMAD.MOV.U32 R245, RZ, RZ, RZ ;  /* 0x000000fffff57224 */ /* 0x000fe400078e00ff */
[C---:B------:R-:W-:Y:S02]  /*4620*/  IMAD.WIDE R148, R64.reuse, 0x4, R148 ;  /* 0x0000000440947825 */ /* 0x040fe400078e0294 */
[----:B---3--:R1:W3:Y:S04]  /*4630*/  @P3 LDG.E.EL R164, desc[UR6][R154.64] ;  /* 0x000000069aa43981 */ /* 0x0082e8000c2e1900 */
[----:B0-----:R-:W3:Y:S04]  /*4640*/  @P4 LDG.E.EL R245, desc[UR6][R156.64] ;  /* 0x000000069cf54981 */ /* 0x001ee8000c2e1900 */
[----:B----4-:R-:W4:Y:S01]  /*4650*/  @P5 LDG.E.EL R246, desc[UR6][R160.64] ;  /* 0x00000006a0f65981 */ /* 0x010f22000c2e1900 */
[----:B------:R-:W-:-:S04]  /*4660*/  IMAD.WIDE R150, R64, 0x4, R150 ;  /* 0x0000000440967825 */ /* 0x000fc800078e0296 */
[----:B------:R-:W-:-:S04]  /*4670*/  IMAD.WIDE R168, R64, 0x4, R168 ;  /* 0x0000000440a87825 */ /* 0x000fc800078e02a8 */
[----:B------:R-:W-:Y:S01]  /*4680*/  IMAD.WIDE R170, R64, 0x4, R170 ;  /* 0x0000000440aa7825 */ /* 0x000fe200078e02aa */
[----:B-1----:R-:W-:Y:S02]  /*4690*/  SHF.R.S32.HI R155, RZ, 0x1f, R40 ;  /* 0x0000001fff9b7819 */ /* 0x002fe40000011428 */
[----:B------:R-:W-:-:S04]  /*46a0*/  SHF.R.U32.HI R193, RZ, 0x6, R219 ;  /* 0x00000006ffc17819 */ /* 0x000fc800000116db */
[----:B------:R-:W-:Y:S01]  /*46b0*/  SGXT.U32 R193, R193, 0x1 ;  /* 0x00000001c1c1781a */ /* 0x000fe20000000000 */
[----:B--2---:R0:W-:Y:S02]  /*46c0*/  STL [R1+0x4c], R54 ;  /* 0x00004c3601007387 */ /* 0x0041e40000100800 */
[----:B0-----:R-:W-:-:S06]  /*46d0*/  IMAD.MOV.U32 R54, RZ, RZ, RZ ;  /* 0x000000ffff367224 */ /* 0x001fcc00078e00ff */
[----:B------:R-:W2:Y:S01]  /*46e0*/  @P6 LDG.E.EL R54, desc[UR6][R162.64] ;  /* 0x00000006a2366981 */ /* 0x000ea2000c2e1900 */
[----:B------:R-:W-:Y:S06]  /*46f0*/  BAR.SYNC.DEFER_BLOCKING 0x0 ;  /* 0x0000000000007b1d */ /* 0x000fec0000010000 */
[----:B------:R0:W-:Y:S04]  /*4700*/  STS.64 [R9], R148 ;  /* 0x0000009409007388 */ /* 0x0001e80000000a00 */
[----:B------:R1:W-:Y:S04]  /*4710*/  STS.64 [R9+0x10], R150 ;  /* 0x0000109609007388 */ /* 0x0003e80000000a00 */
[----:B------:R5:W-:Y:S04]  /*4720*/  STS.64 [R2], R168 ;  /* 0x000000a802007388 */ /* 0x000be80000000a00 */
[----:B------:R5:W-:Y:S01]  /*4730*/  STS.64 [R9+0x30], R170 ;  /* 0x000030aa09007388 */ /* 0x000be20000000a00 */
[----:B0-----:R-:W-:Y:S01]  /*4740*/  LEA.HI R148, R155, R40, RZ, 0x5 ;  /* 0x000000289b947211 */ /* 0x001fe200078f28ff */
[----:B-1----:R-:W-:-:S03]  /*4750*/  IMAD.SHL.U32 R150, R73, 0x10, RZ ;  /* 0x0000001049967824 */ /* 0x002fc600078e00ff */
[----:B-----5:R-:W-:Y:S01]  /*4760*/  LOP3.LUT R2, R148, 0xffffffe0, RZ, 0xc0, !PT ;  /* 0xffffffe094027812 */ /* 0x020fe200078ec0ff */
[----:B------:R-:W-:Y:S01]  /*4770*/  IMAD.WIDE R148, R150, 0x4, R158 ;  /* 0x0000000496947825 */ /* 0x000fe200078e029e */
[----:B------:R-:W-:-:S03]  /*4780*/  CS2R R154, SRZ ;  /* 0x00000000009a7805 */ /* 0x000fc6000001ff00 */
[----:B------:R-:W-:Y:S02]  /*4790*/  IMAD.IADD R2, R40, 0x1, -R2 ;  /* 0x0000000128027824 */ /* 0x000fe400078e0a02 */
[----:B------:R-:W-:Y:S01]  /*47a0*/  IMAD.WIDE R148, R38, 0x4, R148 ;  /* 0x0000000426947825 */ /* 0x000fe200078e0294 */
[----:B------:R-:W-:Y:S03]  /*47b0*/  BAR.SYNC.DEFER_BLOCKING 0x0 ;  /* 0x0000000000007b1d */ /* 0x000fe60000010000 */
[----:B------:R-:W-:-:S04]  /*47c0*/  IMAD.WIDE R152, R150, 0x4, R152 ;  /* 0x0000000496987825 */ /* 0x000fc800078e0298 */
[----:B------:R-:W-:Y:S02]  /*47d0*/  IMAD.SHL.U32 R9, R2, 0x8, RZ ;  /* 0x0000000802097824 */ /* 0x000fe400078e00ff */
[----:B------:R-:W-:Y:S02]  /*47e0*/  IMAD.MOV.U32 R151, RZ, RZ, RZ ;  /* 0x000000ffff977224 */ /* 0x000fe400078e00ff */
[----:B------:R-:W-:-:S04]  /*47f0*/  IMAD.WIDE R152, R38, 0x4, R152 ;  /* 0x0000000426987825 */ /* 0x000fc800078e0298 */
[----:B------:R-:W-:Y:S01]  /*4800*/  IMAD.WIDE R104, R150, 0x4, R104 ;  /* 0x0000000496687825 */ /* 0x000fe200078e0268 */
[----:B------:R0:W5:Y:S03]  /*4810*/  @P1 LDG.E.EL R154, desc[UR6][R148.64] ;  /* 0x00000006949a1981 */ /* 0x000166000c2e1900 */
[----:B------:R-:W-:Y:S01]  /*4820*/  IMAD.WIDE R104, R38, 0x4, R104 ;  /* 0x0000000426687825 */ /* 0x000fe200078e0268 */
[----:B------:R1:W2:Y:S01]  /*4830*/  @P1 LDG.E.EL R151, desc[UR6][R152.64] ;  /* 0x0000000698971981 */ /* 0x0002a2000c2e1900 */
[----:B0-----:R-:W-:-:S05]  /*4840*/  LOP3.LUT R148, R9, R193, RZ, 0xfc, !PT ;  /* 0x000000c109947212 */ /* 0x001fca00078efcff */
[----:B------:R-:W-:Y:S01]  /*4850*/  IMAD.SHL.U32 R148, R148, 0x10, RZ ;  /* 0x0000001094947824 */ /* 0x000fe200078e00ff */
[----:B-1----:R-:W-:Y:S01]  /*4860*/  CS2R R152, SRZ ;  /* 0x0000000000987805 */ /* 0x002fe2000001ff00 */
[----:B------:R-:W-:Y:S02]  /*4870*/  IMAD.SHL.U32 R2, R188, 0x800, RZ ;  /* 0x00000800bc027824 */ /* 0x000fe400078e00ff */
[----:B------:R-:W-:-:S03]  /*4880*/  IMAD.WIDE R132, R148, 0x4, R132 ;  /* 0x0000000494847825 */ /* 0x000fc600078e0284 */
[----:B------:R0:W2:Y:S01]  /*4890*/  @P1 LDG.E.EL R153, desc[UR6][R104.64] ;  /* 0x0000000668991981 */ /* 0x0000a2000c2e1900 */
[----:B------:R-:W-:Y:S01]  /*48a0*/  IMAD.WIDE R132, R2, 0x4, R132 ;  /* 0x0000000402847825 */ /* 0x000fe200078e0284 */
[----:B0-----:R-:W-:-:S03]  /*48b0*/  CS2R R104, SRZ ;  /* 0x0000000000687805 */ /* 0x001fc6000001ff00 */
[----:B------:R-:W-:-:S04]  /*48c0*/  IMAD.WIDE R120, R148, 0x4, R120 ;  /* 0x0000000494787825 */ /* 0x000fc800078e0278 */
[----:B------:R-:W-:Y:S01]  /*48d0*/  IMAD.WIDE R116, R148, 0x4, R116 ;  /* 0x0000000494747825 */ /* 0x000fe200078e0274 */
[----:B------:R-:W2:Y:S03]  /*48e0*/  @P1 LDG.E.EL R104, desc[UR6][R132.64] ;  /* 0x0000000684681981 */ /* 0x000ea6000c2e1900 */
[----:B------:R-:W-:Y:S02]  /*48f0*/  IMAD.MOV.U32 R149, RZ, RZ, RZ ;  /* 0x000000ffff957224 */ /* 0x000fe400078e00ff */
[----:B------:R-:W-:-:S04]  /*4900*/  IMAD.WIDE R120, R2, 0x4, R120 ;  /* 0x0000000402787825 */ /* 0x000fc800078e0278 */
[----:B------:R-:W-:Y:S01]  /*4910*/  IMAD.WIDE R116, R2, 0x4, R116 ;  /* 0x0000000402747825 */ /* 0x000fe200078e0274 */
[----:B------:R-:W3:Y:S03]  /*4920*/  @P1 LDG.E.EL R105, desc[UR6][R120.64] ;  /* 0x0000000678691981 */ /* 0x000ee6000c2e1900 */
[C---:B------:R-:W-:Y:S01]  /*4930*/  IMAD.WIDE R106, R148.reuse, 0x4, R106 ;  /* 0x00000004946a7825 */ /* 0x040fe200078e026a */
[----:B------:R0:W4:Y:S03]  /*4940*/  @P1 LDG.E.EL R149, desc[UR6][R116.64] ;  /* 0x0000000674951981 */ /* 0x000126000c2e1900 */
[----:B------:R-:W-:-:S04]  /*4950*/  IMAD.WIDE R140, R148, 0x4, R140 ;  /* 0x00000004948c7825 */ /* 0x000fc800078e028c */
[----:B------:R-:W-:Y:S01]  /*4960*/  IMAD.WIDE R106, R2, 0x4, R106 ;  /* 0x00000004026a7825 */ /* 0x000fe200078e026a */
[----:B0-----:R-:W-:-:S03]  /*4970*/  CS2R R116, SRZ ;  /* 0x0000000000747805 */ /* 0x001fc6000001ff00 */
[----:B------:R-:W-:-:S05]  /*4980*/  IMAD.WIDE R140, R2, 0x4, R140 ;  /* 0x00000004028c7825 */ /* 0x000fca00078e028c */
[----:B------:R-:W4:Y:S04]  /*4990*/  @P1 LDG.E.EL R117, desc[UR6][R140.64] ;  /* 0x000000068c751981 */ /* 0x000f28000c2e1900 */
[----:B------:R0:W5:Y:S01]  /*49a0*/  @P1 LDG.E.EL R116, desc[UR6][R106.64] ;  /* 0x000000066a741981 */ /* 0x000162000c2e1900 */
[----:B------:R-:W-:Y:S02]  /*49b0*/  IMAD.SHL.U32 R176, R188, 0x400, RZ ;  /* 0x00000400bcb07824 */ /* 0x000fe400078e00ff */
[----:B0-----:R-:W-:-:S04]  /*49c0*/  VIADD R106, R148, 0xfffff400 ;  /* 0xfffff400946a7836 */ /* 0x001fc80000000000 */
[----:B------:R-:W-:-:S04]  /*49d0*/  IMAD.WIDE R130, R106, 0x4, R130 ;  /* 0x000000046a827825 */ /* 0x000fc800078e0282 */
        /* <DEDUP_REMOVED lines=11> */
[----:B--2---:R-:W-:-:S03]  /*4a90*/  SEL R66, R104, RZ, P1 ;  /* 0x000000ff68427207 */ /* 0x004fc60000800000 */
[----:B------:R-:W-:-:S04]  /*4aa0*/  VIADD R104, R150, 0xfffff400 ;  /* 0xfffff40096687836 */ /* 0x000fc80000000000 */
[----:B------:R-:W-:-:S04]  /*4ab0*/  IMAD.WIDE R112, R104, 0x4, R112 ;  /* 0x0000000468707825 */ /* 0x000fc800078e0270 */
[----:B------:R-:W-:Y:S01]  /*4ac0*/  IMAD.WIDE R108, R104, 0x4, R108 ;  /* 0x00000004686c7825 */ /* 0x000fe200078e026c */
[----:B---3--:R-:W-:-:S03]  /*4ad0*/  SEL R65, R105, RZ, P1 ;  /* 0x000000ff69417207 */ /* 0x008fc60000800000 */
[----:B------:R-:W-:-:S04]  /*4ae0*/  IMAD.WIDE R114, R104, 0x4, R114 ;  /* 0x0000000468727825 */ /* 0x000fc800078e0272 */
[----:B------:R-:W-:-:S04]  /*4af0*/  IMAD.WIDE R126, R104, 0x4, R126 ;  /* 0x00000004687e7825 */ /* 0x000fc800078e027e */
[----:B------:R-:W-:Y:S01]  /*4b00*/  IMAD.WIDE R138, R104, 0x4, R138 ;  /* 0x00000004688a7825 */ /* 0x000fe200078e028a */
[----:B------:R-:W-:-:S03]  /*4b10*/  CS2R R104, SRZ ;  /* 0x0000000000687805 */ /* 0x000fc6000001ff00 */
[----:B------:R-:W-:-:S05]  /*4b20*/  IMAD.WIDE R112, R30, 0x4, R112 ;  /* 0x000000041e707825 */ /* 0x000fca00078e0270 */
[----:B------:R0:W2:Y:S01]  /*4b30*/  @P3 LDG.E.EL R104, desc[UR6][R112.64] ;  /* 0x0000000670683981 */ /* 0x0000a2000c2e1900 */
[----:B----4-:R-:W-:Y:S02]  /*4b40*/  SEL R157, R117, RZ, P1 ;  /* 0x000000ff759d7207 */ /* 0x010fe40000800000 */
[----:B-----5:R-:W-:Y:S02]  /*4b50*/  SEL R64, R116, RZ, P1 ;  /* 0x000000ff74407207 */ /* 0x020fe40000800000 */
[----:B------:R-:W-:Y:S01]  /*4b60*/  CS2R R116, SRZ ;  /* 0x0000000000747805 */ /* 0x000fe2000001ff00 */
[----:B------:R-:W-:Y:S01]  /*4b70*/  IMAD.WIDE R114, R30, 0x4, R114 ;  /* 0x000000041e727825 */ /* 0x000fe200078e0272 */
[----:B0-----:R-:W-:-:S04]  /*4b80*/  CS2R R112, SRZ ;  /* 0x0000000000707805 */ /* 0x001fc8000001ff00 */
[----:B------:R-:W3:Y:S01]  /*4b90*/  @P3 LDG.E.EL R117, desc[UR6][R122.64] ;  /* 0x000000067a753981 */ /* 0x000ee2000c2e1900 */
[----:B------:R-:W-:-:S03]  /*4ba0*/  IMAD.WIDE R138, R30, 0x4, R138 ;  /* 0x000000041e8a7825 */ /* 0x000fc600078e028a */
[----:B------:R0:W4:Y:S04]  /*4bb0*/  @P3 LDG.E.EL R105, desc[UR6][R114.64] ;  /* 0x0000000672693981 */ /* 0x000128000c2e1900 */
[----:B------:R-:W5:Y:S04]  /*4bc0*/  @P3 LDG.E.EL R113, desc[UR6][R130.64] ;  /* 0x0000000682713981 */ /* 0x000f68000c2e1900 */
[----:B------:R1:W2:Y:S01]  /*4bd0*/  @P3 LDG.E.EL R112, desc[UR6][R118.64] ;  /* 0x0000000676703981 */ /* 0x0002a2000c2e1900 */
[----:B0-----:R-:W-:-:S03]  /*4be0*/  CS2R R114, SRZ ;  /* 0x0000000000727805 */ /* 0x001fc6000001ff00 */
[----:B------:R-:W4:Y:S04]  /*4bf0*/  @P3 LDG.E.EL R116, desc[UR6][R134.64] ;  /* 0x0000000686743981 */ /* 0x000f28000c2e1900 */
[----:B------:R-:W4:Y:S01]  /*4c00*/  @P3 LDG.E.EL R114, desc[UR6][R138.64] ;  /* 0x000000068a723981 */ /* 0x000f22000c2e1900 */
[----:B-1----:R-:W-:-:S06]  /*4c10*/  CS2R R118, SRZ ;  /* 0x0000000000767805 */ /* 0x002fcc000001ff00 */
[----:B------:R-:W4:Y:S04]  /*4c20*/  @P3 LDG.E.EL R119, desc[UR6][R142.64] ;  /* 0x000000068e773981 */ /* 0x000f28000c2e1900 */
[----:B------:R-:W4:Y:S01]  /*4c30*/  @P3 LDG.E.EL R118, desc[UR6][R110.64] ;  /* 0x000000066e763981 */ /* 0x000f22000c2e1900 */
[----:B------:R-:W-:Y:S01]  /*4c40*/  IMAD.WIDE R146, R106, 0x4, R146 ;  /* 0x000000046a927825 */ /* 0x000fe200078e0292 */
[----:B------:R-:W-:-:S03]  /*4c50*/  CS2R R106, SRZ ;  /* 0x00000000006a7805 */ /* 0x000fc6000001ff00 */
[----:B------:R-:W-:-:S04]  /*4c60*/  IMAD.WIDE R124, R150, 0x4, R124 ;  /* 0x00000004967c7825 */ /* 0x000fc800078e027c */
[----:B------:R-:W-:-:S04]  /*4c70*/  IMAD.WIDE R126, R30, 0x4, R126 ;  /* 0x000000041e7e7825 */ /* 0x000fc800078e027e */
[----:B------:R-:W-:Y:S01]  /*4c80*/  IMAD.WIDE R108, R30, 0x4, R108 ;  /* 0x000000041e6c7825 */ /* 0x000fe200078e026c */
[----:B------:R-:W4:Y:S03]  /*4c90*/  @P3 LDG.E.EL R106, desc[UR6][R126.64] ;  /* 0x000000067e6a3981 */ /* 0x000f26000c2e1900 */
[----:B------:R-:W-:Y:S01]  /*4ca0*/  IMAD.WIDE R146, R176, 0x4, R146 ;  /* 0x00000004b0927825 */ /* 0x000fe200078e0292 */
[----:B------:R-:W4:Y:S03]  /*4cb0*/  @P3 LDG.E.EL R107, desc[UR6][R108.64] ;  /* 0x000000066c6b3981 */ /* 0x000f26000c2e1900 */
[----:B------:R-:W-:Y:S01]  /*4cc0*/  IMAD.WIDE R124, R38, 0x4, R124 ;  /* 0x00000004267c7825 */ /* 0x000fe200078e027c */
[----:B------:R-:W4:Y:S03]  /*4cd0*/  @P3 LDG.E.EL R115, desc[UR6][R146.64] ;  /* 0x0000000692733981 */ /* 0x000f26000c2e1900 */
[----:B------:R-:W-:Y:S01]  /*4ce0*/  IMAD.WIDE R136, R150, 0x4, R136 ;  /* 0x0000000496887825 */ /* 0x000fe200078e0288 */
[----:B------:R0:W4:Y:S03]  /*4cf0*/  @P1 LDG.E.EL R155, desc[UR6][R124.64] ;  /* 0x000000067c9b1981 */ /* 0x000126000c2e1900 */
[----:B------:R-:W-:-:S04]  /*4d00*/  IMAD.WIDE R128, R148, 0x4, R128 ;  /* 0x0000000494807825 */ /* 0x000fc800078e0280 */
[----:B------:R-:W-:-:S04]  /*4d10*/  IMAD.WIDE R144, R148, 0x4, R144 ;  /* 0x0000000494907825 */ /* 0x000fc800078e0290 */
[----:B------:R-:W-:Y:S02]  /*4d20*/  IMAD.MOV.U32 R156, RZ, RZ, RZ ;  /* 0x000000ffff9c7224 */ /* 0x000fe400078e00ff */
[----:B0-----:R-:W-:Y:S02]  /*4d30*/  IMAD.MOV.U32 R124, RZ, RZ, RZ ;  /* 0x000000ffff7c7224 */ /* 0x001fe400078e00ff */
[----:B------:R-:W-:-:S04]  /*4d40*/  IMAD.WIDE R136, R38, 0x4, R136 ;  /* 0x0000000426887825 */ /* 0x000fc800078e0288 */
[C---:B------:R-:W-:Y:S01]  /*4d50*/  IMAD.WIDE R128, R2.reuse, 0x4, R128 ;  /* 0x0000000402807825 */ /* 0x040fe200078e0280 */
[----:B------:R-:W4:Y:S03]  /*4d60*/  @P1 LDG.E.EL R152, desc[UR6][R136.64] ;  /* 0x0000000688981981 */ /* 0x000f26000c2e1900 */
[----:B------:R-:W-:Y:S01]  /*4d70*/  IMAD.WIDE R144, R2, 0x4, R144 ;  /* 0x0000000402907825 */ /* 0x000fe200078e0290 */
[----:B------:R-:W4:Y:S03]  /*4d80*/  @P1 LDG.E.EL R156, desc[UR6][R128.64] ;  /* 0x00000006809c1981 */ /* 0x000f26000c2e1900 */
[----:B------:R-:W-:Y:S01]  /*4d90*/  VIADD R148, R148, 0xfffff800 ;  /* 0xfffff80094947836 */ /* 0x000fe20000000000 */
[----:B------:R-:W4:Y:S03]  /*4da0*/  @P1 LDG.E.EL R124, desc[UR6][R144.64] ;  /* 0x00000006907c1981 */ /* 0x000f26000c2e1900 */
[----:B------:R-:W-:-:S04]  /*4db0*/  IMAD.WIDE R78, R148, 0x4, R78 ;  /* 0x00000004944e7825 */ /* 0x000fc800078e024e */
[----:B------:R-:W-:-:S04]  /*4dc0*/  IMAD.WIDE R86, R148, 0x4, R86 ;  /* 0x0000000494567825 */ /* 0x000fc800078e0256 */
[----:B------:R-:W-:-:S04]  /*4dd0*/  IMAD.WIDE R90, R148, 0x4, R90 ;  /* 0x00000004945a7825 */ /* 0x000fc800078e025a */
[----:B------:R-:W-:-:S04]  /*4de0*/  IMAD.WIDE R94, R148, 0x4, R94 ;  /* 0x00000004945e7825 */ /* 0x000fc800078e025e */
[----:B------:R-:W-:-:S04]  /*4df0*/  IMAD.WIDE R96, R148, 0x4, R96 ;  /* 0x0000000494607825 */ /* 0x000fc800078e0260 */
[----:B------:R-:W-:-:S04]  /*4e00*/  IMAD.WIDE R100, R148, 0x4, R100 ;  /* 0x0000000494647825 */ /* 0x000fc800078e0264 */
[----:B------:R-:W-:Y:S01]  /*4e10*/  IMAD.WIDE R102, R148, 0x4, R102 ;  /* 0x0000000494667825 */ /* 0x000fe200078e0266 */
[----:B------:R-:W-:-:S03]  /*4e20*/  CS2R R120, SRZ ;  /* 0x0000000000787805 */ /* 0x000fc6000001ff00 */
[----:B------:R-:W-:-:S04]  /*4e30*/  IMAD.WIDE R86, R176, 0x4, R86 ;  /* 0x00000004b0567825 */ /* 0x000fc800078e0256 */
[----:B------:R-:W-:-:S04]  /*4e40*/  IMAD.WIDE R94, R176, 0x4, R94 ;  /* 0x00000004b05e7825 */ /* 0x000fc800078e025e */
[----:B------:R-:W-:-:S04]  /*4e50*/  IMAD.WIDE R100, R176, 0x4, R100 ;  /* 0x00000004b0647825 */ /* 0x000fc800078e0264 */
[----:B------:R-:W-:-:S04]  /*4e60*/  IMAD.WIDE R78, R176, 0x4, R78 ;  /* 0x00000004b04e7825 */ /* 0x000fc800078e024e */
[C---:B------:R-:W-:Y:S01]  /*4e70*/  IMAD.WIDE R90, R176.reuse, 0x4, R90 ;  /* 0x00000004b05a7825 */ /* 0x040fe200078e025a */
[----:B------:R-:W4:Y:S03]  /*4e80*/  @P2 LDG.E.EL R121, desc[UR6][R78.64] ;  /* 0x000000064e792981 */ /* 0x000f26000c2e1900 */
[C---:B------:R-:W-:Y:S01]  /*4e90*/  IMAD.WIDE R96, R176.reuse, 0x4, R96 ;  /* 0x00000004b0607825 */ /* 0x040fe200078e0260 */
[----:B------:R-:W4:Y:S03]  /*4ea0*/  @P2 LDG.E.EL R120, desc[UR6][R90.64] ;  /* 0x000000065a782981 */ /* 0x000f26000c2e1900 */
[----:B------:R-:W-:Y:S01]  /*4eb0*/  IMAD.WIDE R102, R176, 0x4, R102 ;  /* 0x00000004b0667825 */ /* 0x000fe200078e0266 */
[----:B-----5:R-:W-:Y:S02]  /*4ec0*/  SEL R110, R113, RZ, P3 ;  /* 0x000000ff716e7207 */ /* 0x020fe40001800000 */
[----:B---3--:R-:W-:Y:S01]  /*4ed0*/  SEL R113, R117, RZ, P3 ;  /* 0x000000ff75717207 */ /* 0x008fe20001800000 */
[----:B------:R-:W-:Y:S01]  /*4ee0*/  VIADD R117, R150, 0xfffff800 ;  /* 0xfffff80096757836 */ /* 0x000fe20000000000 */
[----:B--2---:R-:W-:-:S03]  /*4ef0*/  SEL R109, R112, RZ, P3 ;  /* 0x000000ff706d7207 */ /* 0x004fc60001800000 */
[----:B------:R-:W-:-:S04]  /*4f00*/  IMAD.WIDE R80, R117, 0x4, R80 ;  /* 0x0000000475507825 */ /* 0x000fc800078e0250 */
[----:B------:R-:W-:Y:S01]  /*4f10*/  IMAD.WIDE R84, R117, 0x4, R84 ;  /* 0x0000000475547825 */ /* 0x000fe200078e0254 */
[----:B----4-:R-:W-:-:S03]  /*4f20*/  SEL R108, R114, RZ, P3 ;  /* 0x000000ff726c7207 */ /* 0x010fc60001800000 */
[----:B------:R-:W-:Y:S01]  /*4f30*/  IMAD.WIDE R92, R117, 0x4, R92 ;  /* 0x00000004755c7825 */ /* 0x000fe200078e025c */
[----:B------:R-:W-:-:S03]  /*4f40*/  SEL R114, R116, RZ, P3 ;  /* 0x000000ff74727207 */ /* 0x000fc60001800000 */
[----:B------:R-:W-:Y:S01]  /*4f50*/  IMAD.WIDE R82, R117, 0x4, R82 ;  /* 0x0000000475527825 */ /* 0x000fe200078e0252 */
[----:B------:R-:W-:-:S03]  /*4f60*/  SEL R111, R119, RZ, P3 ;  /* 0x000000ff776f7207 */ /* 0x000fc60001800000 */
[----:B------:R-:W-:Y:S01]  /*4f70*/  IMAD.WIDE R98, R117, 0x4, R98 ;  /* 0x0000000475627825 */ /* 0x000fe200078e0262 */
[----:B------:R-:W-:Y:S02]  /*4f80*/  SEL R112, R118, RZ, P3 ;  /* 0x000000ff76707207 */ /* 0x000fe40001800000 */
[----:B------:R-:W-:Y:S02]  /*4f90*/  CS2R R116, SRZ ;  /* 0x0000000000747805 */ /* 0x000fe4000001ff00 */
[----:B------:R-:W-:Y:S01]  /*4fa0*/  CS2R R118, SRZ ;  /* 0x0000000000767805 */ /* 0x000fe2000001ff00 */
[----:B------:R-:W-:-:S04]  /*4fb0*/  IMAD.WIDE R80, R30, 0x4, R80 ;  /* 0x000000041e507825 */ /* 0x000fc800078e0250 */
[C---:B------:R-:W-:Y:S01]  /*4fc0*/  IMAD.WIDE R84, R30.reuse, 0x4, R84 ;  /* 0x000000041e547825 */ /* 0x040fe200078e0254 */
[----:B------:R0:W2:Y:S03]  /*4fd0*/  @P2 LDG.E.EL R116, desc[UR6][R80.64] ;  /* 0x0000000650742981 */ /* 0x0000a6000c2e1900 */
[C---:B------:R-:W-:Y:S01]  /*4fe0*/  IMAD.WIDE R92, R30.reuse, 0x4, R92 ;  /* 0x000000041e5c7825 */ /* 0x040fe200078e025c */
[----:B------:R1:W3:Y:S04]  /*4ff0*/  @P2 LDG.E.EL R117, desc[UR6][R84.64] ;  /* 0x0000000654752981 */ /* 0x0002e8000c2e1900 */
[----:B------:R4:W5:Y:S01]  /*5000*/  @P2 LDG.E.EL R118, desc[UR6][R92.64] ;  /* 0x000000065c762981 */ /* 0x000962000c2e1900 */
[----:B------:R-:W-:Y:S01]  /*5010*/  IMAD.WIDE R82, R30, 0x4, R82 ;  /* 0x000000041e527825 */ /* 0x000fe200078e0252 */
[----:B0-----:R-:W-:-:S02]  /*5020*/  CS2R R80, SRZ ;  /* 0x0000000000507805 */ /* 0x001fc4000001ff00 */
[----:B------:R-:W3:Y:S01]  /*5030*/  @P2 LDG.E.EL R119, desc[UR6][R96.64] ;  /* 0x0000000660772981 */ /* 0x000ee2000c2e1900 */
[----:B------:R-:W-:Y:S01]  /*5040*/  IMAD.WIDE R98, R30, 0x4, R98 ;  /* 0x000000041e627825 */ /* 0x000fe200078e0262 */
[----:B-1----:R-:W-:Y:S02]  /*5050*/  CS2R R84, SRZ ;  /* 0x0000000000547805 */ /* 0x002fe4000001ff00 */
[----:B------:R0:W5:Y:S01]  /*5060*/  @P2 LDG.E.EL R80, desc[UR6][R82.64] ;  /* 0x0000000652502981 */ /* 0x000162000c2e1900 */
[----:B----4-:R-:W-:-:S03]  /*5070*/  CS2R R92, SRZ ;  /* 0x00000000005c7805 */ /* 0x010fc6000001ff00 */
[----:B------:R-:W4:Y:S04]  /*5080*/  @P2 LDG.E.EL R81, desc[UR6][R98.64] ;  /* 0x0000000662512981 */ /* 0x000f28000c2e1900 */
[----:B------:R-:W4:Y:S04]  /*5090*/  @P2 LDG.E.EL R84, desc[UR6][R86.64] ;  /* 0x0000000656542981 */ /* 0x000f28000c2e1900 */
[----:B------:R-:W4:Y:S04]  /*50a0*/  @P2 LDG.E.EL R85, desc[UR6][R94.64] ;  /* 0x000000065e552981 */ /* 0x000f28000c2e1900 */
[----:B------:R-:W4:Y:S04]  /*50b0*/  @P2 LDG.E.EL R92, desc[UR6][R100.64] ;  /* 0x00000006645c2981 */ /* 0x000f28000c2e1900 */
[----:B------:R-:W4:Y:S01]  /*50c0*/  @P2 LDG.E.EL R93, desc[UR6][R102.64] ;  /* 0x00000006665d2981 */ /* 0x000f22000c2e1900 */
[----:B------:R-:W-:-:S02]  /*50d0*/  SEL R75, R75, RZ, P3 ;  /* 0x000000ff4b4b7207 */ /* 0x000fc40001800000 */
[----:B------:R-:W-:Y:S02]  /*50e0*/  SEL R77, R77, RZ, P3 ;  /* 0x000000ff4d4d7207 */ /* 0x000fe40001800000 */
[----:B------:R-:W-:Y:S02]  /*50f0*/  SEL R184, R184, RZ, P3 ;  /* 0x000000ffb8b87207 */ /* 0x000fe40001800000 */
[----:B------:R-:W-:Y:S02]  /*5100*/  SEL R164, R164, RZ, P3 ;  /* 0x000000ffa4a47207 */ /* 0x000fe40001800000 */
[----:B------:R-:W-:Y:S02]  /*5110*/  SEL R104, R104, RZ, P3 ;  /* 0x000000ff68687207 */ /* 0x000fe40001800000 */
[----:B------:R-:W-:Y:S02]  /*5120*/  SEL R105, R105, RZ, P3 ;  /* 0x000000ff69697207 */ /* 0x000fe40001800000 */
[----:B------:R-:W-:-:S02]  /*5130*/  SEL R106, R106, RZ, P3 ;  /* 0x000000ff6a6a7207 */ /* 0x000fc40001800000 */
[----:B------:R-:W-:Y:S02]  /*5140*/  SEL R107, R107, RZ, P3 ;  /* 0x000000ff6b6b7207 */ /* 0x000fe40001800000 */
[----:B------:R-:W-:Y:S02]  /*5150*/  SEL R115, R115, RZ, P3 ;  /* 0x000000ff73737207 */ /* 0x000fe40001800000 */
[----:B------:R-:W-:Y:S02]  /*5160*/  ISETP.GE.AND P3, PT, R73, 0x80, PT ;  /* 0x000000804900780c */ /* 0x000fe40003f66270 */
[----:B------:R-:W-:Y:S02]  /*5170*/  SEL R175, R187, RZ, P1 ;  /* 0x000000ffbbaf7207 */ /* 0x000fe40000800000 */
[----:B------:R-:W-:Y:S02]  /*5180*/  SEL R174, R185, RZ, P1 ;  /* 0x000000ffb9ae7207 */ /* 0x000fe40000800000 */
        /* <DEDUP_REMOVED lines=9> */
[----:B------:R-:W-:Y:S02]  /*5220*/  SEL R67, R124, RZ, P1 ;  /* 0x000000ff7c437207 */ /* 0x000fe40000800000 */
[----:B------:R-:W-:Y:S02]  /*5230*/  LOP3.LUT P1, RZ, R0, 0x1000, RZ, 0xc0, !PT ;  /* 0x0000100000ff7812 */ /* 0x000fe4000782c0ff */
[----:B------:R-:W-:-:S04]  /*5240*/  SEL R74, R74, RZ, P2 ;  /* 0x000000ff4a4a7207 */ /* 0x000fc80001000000 */
[----:B------:R-:W-:Y:S02]  /*5250*/  @P3 SEL R175, R74, R75, !P1 ;  /* 0x0000004b4aaf3207 */ /* 0x000fe40004800000 */
[----:B------:R-:W-:Y:S02]  /*5260*/  SEL R76, R76, RZ, P2 ;  /* 0x000000ff4c4c7207 */ /* 0x000fe40001000000 */
[----:B------:R-:W-:Y:S02]  /*5270*/  SEL R89, R89, RZ, P2 ;  /* 0x000000ff59597207 */ /* 0x000fe40001000000 */
[----:B------:R-:W-:Y:S02]  /*5280*/  SEL R177, R177, RZ, P2 ;  /* 0x000000ffb1b17207 */ /* 0x000fe40001000000 */
[----:B------:R-:W-:Y:S02]  /*5290*/  SEL R121, R121, RZ, P2 ;  /* 0x000000ff79797207 */ /* 0x000fe40001000000 */
[----:B------:R-:W-:-:S02]  /*52a0*/  SEL R120, R120, RZ, P2 ;  /* 0x000000ff78787207 */ /* 0x000fc40001000000 */
[----:B------:R-:W-:Y:S02]  /*52b0*/  @P3 SEL R174, R76, R77, !P1 ;  /* 0x0000004d4cae3207 */ /* 0x000fe40004800000 */
[----:B------:R-:W-:Y:S02]  /*52c0*/  @P3 SEL R173, R89, R184, !P1 ;  /* 0x000000b859ad3207 */ /* 0x000fe40004800000 */
[----:B------:R-:W-:Y:S01]  /*52d0*/  @P3 SEL R172, R177, R164, !P1 ;  /* 0x000000a4b1ac3207 */ /* 0x000fe20004800000 */
[----:B------:R-:W-:Y:S01]  /*52e0*/  IMAD.SHL.U32 R152, R70, 0x4, RZ ;  /* 0x0000000446987824 */ /* 0x000fe200078e00ff */
[----:B------:R-:W-:Y:S02]  /*52f0*/  @P3 SEL R64, R121, R112, !P1 ;  /* 0x0000007079403207 */ /* 0x000fe40004800000 */
[----:B------:R-:W-:Y:S01]  /*5300*/  @P3 SEL R65, R120, R113, !P1 ;  /* 0x0000007178413207 */ /* 0x000fe20004800000 */
[----:B------:R-:W-:Y:S01]  /*5310*/  STL [R1+0x34], R175 ;  /* 0x000034af01007387 */ /* 0x000fe20000100800 */
[----:B------:R-:W-:-:S03]  /*5320*/  SHF.L.U64.HI R69, R70, 0x2, R69 ;  /* 0x0000000246457819 */ /* 0x000fc60000010245 */
[----:B------:R-:W-:Y:S04]  /*5330*/  STL [R1+0x30], R174 ;  /* 0x000030ae01007387 */ /* 0x000fe80000100800 */
[----:B------:R-:W-:Y:S04]  /*5340*/  STL [R1+0x2c], R173 ;  /* 0x00002cad01007387 */ /* 0x000fe80000100800 */
[----:B------:R-:W-:Y:S01]  /*5350*/  STL [R1+0x28], R172 ;  /* 0x000028ac01007387 */ /* 0x000fe20000100800 */
[----:B------:R-:W-:Y:S01]  /*5360*/  SHF.L.U64.HI R56, R57, 0x2, R56 ;  /* 0x0000000239387819 */ /* 0x000fe20000010238 */
[----:B------:R-:W-:-:S02]  /*5370*/  IMAD.SHL.U32 R156, R53, 0x4, RZ ;  /* 0x00000004359c7824 */ /* 0x000fc400078e00ff */
[C---:B0-----:R-:W-:Y:S01]  /*5380*/  IMAD.SHL.U32 R82, R62.reuse, 0x4, RZ ;  /* 0x000000043e527824 */ /* 0x041fe200078e00ff */
[----:B------:R-:W-:Y:S01]  /*5390*/  SHF.L.U64.HI R63, R62, 0x2, R63 ;  /* 0x000000023e3f7819 */ /* 0x000fe2000001023f */
[C---:B------:R-:W-:Y:S01]  /*53a0*/  IMAD.SHL.U32 R148, R51.reuse, 0x4, RZ ;  /* 0x0000000433947824 */ /* 0x040fe200078e00ff */
[----:B------:R-:W-:Y:S01]  /*53b0*/  SHF.L.U64.HI R50, R51, 0x2, R50 ;  /* 0x0000000233327819 */ /* 0x000fe20000010232 */
[C---:B------:R-:W-:Y:S01]  /*53c0*/  IMAD.SHL.U32 R136, R37.reuse, 0x4, RZ ;  /* 0x0000000425887824 */ /* 0x040fe200078e00ff */
[----:B------:R-:W-:Y:S01]  /*53d0*/  SHF.L.U64.HI R62, R37, 0x2, R36 ;  /* 0x00000002253e7819 */ /* 0x000fe20000010224 */
[C---:B------:R-:W-:Y:S01]  /*53e0*/  IMAD.SHL.U32 R112, R61.reuse, 0x4, RZ ;  /* 0x000000043d707824 */ /* 0x040fe200078e00ff */
[----:B------:R-:W-:Y:S02]  /*53f0*/  SHF.L.U64.HI R189, R61, 0x2, R189 ;  /* 0x000000023dbd7819 */ /* 0x000fe400000102bd */
[----:B------:R-:W-:Y:S02]  /*5400*/  SHF.L.U64.HI R190, R23, 0x2, R190 ;  /* 0x0000000217be7819 */ /* 0x000fe400000102be */
[----:B--2---:R-:W-:-:S02]  /*5410*/  SEL R73, R116, RZ, P2 ;  /* 0x000000ff74497207 */ /* 0x004fc40001000000 */
[----:B---3--:R-:W-:Y:S02]  /*5420*/  SEL R119, R119, RZ, P2 ;  /* 0x000000ff77777207 */ /* 0x008fe40001000000 */
[----:B-----5:R-:W-:Y:S02]  /*5430*/  SEL R80, R80, RZ, P2 ;  /* 0x000000ff50507207 */ /* 0x020fe40001000000 */
[----:B----4-:R-:W-:Y:S02]  /*5440*/  SEL R81, R81, RZ, P2 ;  /* 0x000000ff51517207 */ /* 0x010fe40001000000 */
[----:B------:R-:W-:Y:S02]  /*5450*/  SEL R84, R84, RZ, P2 ;  /* 0x000000ff54547207 */ /* 0x000fe40001000000 */
[----:B------:R-:W-:Y:S02]  /*5460*/  SEL R85, R85, RZ, P2 ;  /* 0x000000ff55557207 */ /* 0x000fe40001000000 */
[----:B------:R-:W-:Y:S01]  /*5470*/  SEL R92, R92, RZ, P2 ;  /* 0x000000ff5c5c7207 */ /* 0x000fe20001000000 */
[----:B------:R-:W-:Y:S01]  /*5480*/  IMAD.SHL.U32 R138, R22, 0x4, RZ ;  /* 0x00000004168a7824 */ /* 0x000fe200078e00ff */
[----:B------:R-:W-:-:S02]  /*5490*/  SEL R74, R117, RZ, P2 ;  /* 0x000000ff754a7207 */ /* 0x000fc40001000000 */
[----:B------:R-:W-:Y:S02]  /*54a0*/  SHF.L.U64.HI R191, R22, 0x2, R191 ;  /* 0x0000000216bf7819 */ /* 0x000fe400000102bf */
[----:B------:R-:W-:Y:S02]  /*54b0*/  SHF.L.U64.HI R192, R25, 0x2, R192 ;  /* 0x0000000219c07819 */ /* 0x000fe400000102c0 */
[----:B------:R-:W-:Y:S01]  /*54c0*/  SHF.L.U64.HI R194, R26, 0x2, R194 ;  /* 0x000000021ac27819 */ /* 0x000fe200000102c2 */
[----:B------:R-:W-:Y:S01]  /*54d0*/  IMAD.SHL.U32 R154, R24, 0x4, RZ ;  /* 0x00000004189a7824 */ /* 0x000fe200078e00ff */
[----:B------:R-:W-:Y:S01]  /*54e0*/  @P3 SEL R166, R74, R105, !P1 ;  /* 0x000000694aa63207 */ /* 0x000fe20004800000 */
[----:B------:R-:W0:Y:S01]  /*54f0*/  LDS.64 R184, [R33] ;  /* 0x0000000021b87984 */ /* 0x000e220000000a00 */
[----:B------:R-:W-:Y:S02]  /*5500*/  SEL R75, R118, RZ, P2 ;  /* 0x000000ff764b7207 */ /* 0x000fe40001000000 */
[----:B------:R-:W-:-:S02]  /*5510*/  SEL R74, R93, RZ, P2 ;  /* 0x000000ff5d4a7207 */ /* 0x000fc40001000000 */
[----:B------:R-:W-:Y:S02]  /*5520*/  @P3 SEL R167, R73, R104, !P1 ;  /* 0x0000006849a73207 */ /* 0x000fe40004800000 */
[----:B------:R-:W-:Y:S02]  /*5530*/  @P3 SEL R165, R75, R106, !P1 ;  /* 0x0000006a4ba53207 */ /* 0x000fe40004800000 */
[----:B------:R-:W-:Y:S02]  /*5540*/  @P3 SEL R163, R80, R107, !P1 ;  /* 0x0000006b50a33207 */ /* 0x000fe40004800000 */
[----:B------:R-:W-:Y:S02]  /*5550*/  @P3 SEL R162, R81, R108, !P1 ;  /* 0x0000006c51a23207 */ /* 0x000fe40004800000 */
[----:B------:R-:W-:Y:S02]  /*5560*/  @P3 SEL R161, R84, R109, !P1 ;  /* 0x0000006d54a13207 */ /* 0x000fe40004800000 */
[----:B------:R-:W-:-:S02]  /*5570*/  @P3 SEL R160, R85, R110, !P1 ;  /* 0x0000006e55a03207 */ /* 0x000fc40004800000 */
[----:B------:R-:W-:Y:S02]  /*5580*/  @P3 SEL R157, R92, R111, !P1 ;  /* 0x0000006f5c9d3207 */ /* 0x000fe40004800000 */
[----:B------:R-:W-:Y:S02]  /*5590*/  @P3 SEL R66, R119, R114, !P1 ;  /* 0x0000007277423207 */ /* 0x000fe40004800000 */
[----:B------:R-:W-:Y:S02]  /*55a0*/  @P3 SEL R67, R74, R115, !P1 ;  /* 0x000000734a433207 */ /* 0x000fe40004800000 */
[----:B------:R-:W-:-:S04]  /*55b0*/  IADD3 R146, P3, R195, UR12, RZ ;  /* 0x0000000cc3927c10 */ /* 0x000fc8000ff7e0ff */
[----:B------:R-:W-:Y:S02]  /*55c0*/  IADD3.X R147, R72, UR13, RZ, P3, !PT ;  /* 0x0000000d48937c10 */ /* 0x000fe40009ffe4ff */
[----:B------:R-:W-:-:S04]  /*55d0*/  IADD3 R100, P3, R197, UR12, RZ ;  /* 0x0000000cc5647c10 */ /* 0x000fc8000ff7e0ff */
[----:B------:R-:W-:Y:S02]  /*55e0*/  IADD3.X R101, R71, UR13, RZ, P3, !PT ;  /* 0x0000000d47657c10 */ /* 0x000fe40009ffe4ff */
[----:B------:R-:W-:-:S04]  /*55f0*/  IADD3 R142, P3, R199, UR14, RZ ;  /* 0x0000000ec78e7c10 */ /* 0x000fc8000ff7e0ff */
[----:B------:R-:W-:Y:S02]  /*5600*/  IADD3.X R143, R68, UR15, RZ, P3, !PT ;  /* 0x0000000f448f7c10 */ /* 0x000fe40009ffe4ff */
[----:B------:R-:W-:Y:S01]  /*5610*/  IADD3 R170, P3, R152, UR4, RZ ;  /* 0x0000000498aa7c10 */ /* 0x000fe2000ff7e0ff */
[----:B------:R-:W-:Y:S03]  /*5620*/  STL [R1+0x24], R167 ;  /* 0x000024a701007387 */ /* 0x000fe60000100800 */
[----:B------:R-:W-:Y:S01]  /*5630*/  IADD3.X R171, R69, UR5, RZ, P3, !PT ;  /* 0x0000000545ab7c10 */ /* 0x000fe20009ffe4ff */
[----:B------:R-:W-:Y:S01]  /*5640*/  STL [R1+0x20], R166 ;  /* 0x000020a601007387 */ /* 0x000fe20000100800 */
[----:B------:R-:W-:-:S03]  /*5650*/  IADD3 R158, P3, R152, UR8, RZ ;  /* 0x00000008989e7c10 */ /* 0x000fc6000ff7e0ff */
[----:B------:R-:W-:Y:S01]  /*5660*/  STL [R1+0x1c], R165 ;  /* 0x00001ca501007387 */ /* 0x000fe20000100800 */
[----:B------:R-:W-:-:S03]  /*5670*/  IADD3.X R159, R69, UR9, RZ, P3, !PT ;  /* 0x00000009459f7c10 */ /* 0x000fc60009ffe4ff */
[----:B------:R-:W-:Y:S04]  /*5680*/  STL [R1+0x18], R163 ;  /* 0x000018a301007387 */ /* 0x000fe80000100800 */
[----:B------:R1:W-:Y:S01]  /*5690*/  STL [R1+0x14], R162 ;  /* 0x000014a201007387 */ /* 0x0003e20000100800 */
[----:B------:R-:W-:-:S03]  /*56a0*/  IMAD.SHL.U32 R104, R57, 0x4, RZ ;  /* 0x0000000439687824 */ /* 0x000fc600078e00ff */
[----:B------:R-:W2:Y:S01]  /*56b0*/  LDL.LU R210, [R1+0x54] ;  /* 0x0000540001d27983 */ /* 0x000ea20000300800 */
[----:B-1----:R-:W-:-:S04]  /*56c0*/  IADD3 R162, P3, R152, UR10, RZ ;  /* 0x0000000a98a27c10 */ /* 0x002fc8000ff7e0ff */
[----:B------:R-:W-:Y:S02]  /*56d0*/  IADD3.X R163, R69, UR11, RZ, P3, !PT ;  /* 0x0000000b45a37c10 */ /* 0x000fe40009ffe4ff */
[----:B------:R-:W-:Y:S01]  /*56e0*/  IADD3 R152, P3, R152, UR12, RZ ;  /* 0x0000000c98987c10 */ /* 0x000fe2000ff7e0ff */
[----:B------:R-:W-:Y:S03]  /*56f0*/  STL [R1+0x10], R161 ;  /* 0x000010a101007387 */ /* 0x000fe60000100800 */
[----:B------:R-:W-:Y:S01]  /*5700*/  IADD3.X R153, R69, UR13, RZ, P3, !PT ;  /* 0x0000000d45997c10 */ /* 0x000fe20009ffe4ff */
[----:B------:R1:W-:Y:S02]  /*5710*/  STL [R1+0xc], R160 ;  /* 0x00000ca001007387 */ /* 0x0003e40000100800 */
[----:B-1----:R-:W-:-:S04]  /*5720*/  IADD3 R160, P3, R104, UR4, RZ ;  /* 0x0000000468a07c10 */ /* 0x002fc8000ff7e0ff */
[----:B------:R-:W-:Y:S02]  /*5730*/  IADD3.X R161, R56, UR5, RZ, P3, !PT ;  /* 0x0000000538a17c10 */ /* 0x000fe40009ffe4ff */
[----:B------:R-:W-:-:S04]  /*5740*/  IADD3 R106, P3, R104, UR8, RZ ;  /* 0x00000008686a7c10 */ /* 0x000fc8000ff7e0ff */
[----:B------:R-:W-:Y:S02]  /*5750*/  IADD3.X R107, R56, UR9, RZ, P3, !PT ;  /* 0x00000009386b7c10 */ /* 0x000fe40009ffe4ff */
[----:B------:R-:W-:-:S04]  /*5760*/  IADD3 R168, P3, R104, UR10, RZ ;  /* 0x0000000a68a87c10 */ /* 0x000fc8000ff7e0ff */
[----:B------:R-:W-:Y:S02]  /*5770*/  IADD3.X R169, R56, UR11, RZ, P3, !PT ;  /* 0x0000000b38a97c10 */ /* 0x000fe40009ffe4ff */
[----:B------:R-:W-:Y:S02]  /*5780*/  IADD3 R104, P3, R104, UR12, RZ ;  /* 0x0000000c68687c10 */ /* 0x000fe4000ff7e0ff */
[----:B------:R-:W-:Y:S02]  /*5790*/  SHF.L.U64.HI R68, R53, 0x2, R52 ;  /* 0x0000000235447819 */ /* 0x000fe40000010234 */
        /* <DEDUP_REMOVED lines=8> */
[----:B------:R1:W-:Y:S03]  /*5820*/  STL [R1+0x8], R157 ;  /* 0x0000089d01007387 */ /* 0x0003e60000100800 */
[----:B-1----:R-:W-:Y:S02]  /*5830*/  IADD3.X R157, R68, UR15, RZ, P3, !PT ;  /* 0x0000000f449d7c10 */ /* 0x002fe40009ffe4ff */
        /* <DEDUP_REMOVED lines=78> */
[----:B------:R-:W-:Y:S02]  /*5d20*/  IADD3 R26, P3, R154, UR20, RZ ;  /* 0x000000149a1a7c10 */ /* 0x000fe4000ff7e0ff */
[C---:B------:R-:W-:Y:S01]  /*5d30*/  SHF.L.U64.HI R198, R28.reuse, 0x2, R198 ;  /* 0x000000021cc67819 */ /* 0x040fe200000102c6 */
[----:B------:R-:W-:Y:S01]  /*5d40*/  IMAD.SHL.U32 R28, R28, 0x4, RZ ;  /* 0x000000041c1c7824 */ /* 0x000fe200078e00ff */
        /* <DEDUP_REMOVED lines=31> */
[----:B------:R-:W-:Y:S01]  /*5f40*/  ISETP.GE.AND P3, PT, R40, 0x80, PT ;  /* 0x000000802800780c */ /* 0x000fe20003f66270 */
[----:B------:R-:W-:-:S12]  /*5f50*/  IMAD.MOV.U32 R242, RZ, RZ, RZ ;  /* 0x000000fffff27224 */ /* 0x000fd800078e00ff */
[----:B0-----:R0:W3:Y:S04]  /*5f60*/  @!P3 LDG.E.EL R242, desc[UR6][R184.64] ;  /* 0x00000006b8f2b981 */ /* 0x0010e8000c2e1900 */
[----:B0-----:R-:W0:Y:S01]  /*5f70*/  LDS.64 R184, [R44] ;  /* 0x000000002cb87984 */ /* 0x001e220000000a00 */
[----:B------:R-:W-:Y:S02]  /*5f80*/  CS2R R240, SRZ ;  /* 0x0000000000f07805 */ /* 0x000fe4000001ff00 */
[----:B------:R-:W-:-:S04]  /*5f90*/  LOP3.LUT R0, R0, 0xfffffdff, RZ, 0xc0, !PT ;  /* 0xfffffdff00007812 */ /* 0x000fc800078ec0ff */
[----:B0-----:R0:W4:Y:S04]  /*5fa0*/  @!P3 LDG.E.EL R241, desc[UR6][R184.64] ;  /* 0x00000006b8f1b981 */ /* 0x001128000c2e1900 */
[----:B0-----:R-:W0:Y:S04]  /*5fb0*/  LDS.64 R184, [R34] ;  /* 0x0000000022b87984 */ /* 0x001e280000000a00 */
[----:B------:R-:W1:Y:S01]  /*5fc0*/  LDS.64 R34, [R35] ;  /* 0x0000000023227984 */ /* 0x000e620000000a00 */
[----:B------:R-:W-:Y:S02]  /*5fd0*/  @P1 LOP3.LUT R0, R0, 0x200, RZ, 0xfc, !PT ;  /* 0x0000020000001812 */ /* 0x000fe400078efcff */
[----:B------:R-:W-:-:S02]  /*5fe0*/  CS2R R238, SRZ ;  /* 0x0000000000ee7805 */ /* 0x000fc4000001ff00 */
[----:B------:R-:W-:Y:S02]  /*5ff0*/  LOP3.LUT P1, RZ, R0, 0x10, RZ, 0xc0, !PT ;  /* 0x0000001000ff7812 */ /* 0x000fe4000782c0ff */
[----:B------:R-:W-:Y:S01]  /*6000*/  SHF.L.U64.HI R202, R32, 0x2, R202 ;  /* 0x0000000220ca7819 */ /* 0x000fe200000102ca */
[----:B0-----:R0:W5:Y:S04]  /*6010*/  @!P3 LDG.E.EL R240, desc[UR6][R184.64] ;  /* 0x00000006b8f0b981 */ /* 0x001168000c2e1900 */
[----:B-1----:R1:W2:Y:S01]  /*6020*/  @!P3 LDG.E.EL R239, desc[UR6][R34.64] ;  /* 0x0000000622efb981 */ /* 0x0022a2000c2e1900 */
[----:B0-----:R-:W-:-:S04]  /*6030*/  IMAD.SHL.U32 R184, R41, 0x10, RZ ;  /* 0x0000001029b87824 */ /* 0x001fc800078e00ff */
[----:B------:R-:W-:-:S04]  /*6040*/  IMAD.WIDE R170, R184, 0x4, R170 ;  /* 0x00000004b8aa7825 */ /* 0x000fc800078e02aa */
[----:B------:R-:W-:Y:S01]  /*6050*/  VIADD R177, R184, 0xfffff800 ;  /* 0xfffff800b8b17836 */ /* 0x000fe20000000000 */
[----:B-1----:R-:W-:Y:S01]  /*6060*/  CS2R R34, SRZ ;  /* 0x0000000000227805 */ /* 0x002fe2000001ff00 */
[----:B------:R-:W-:-:S04]  /*6070*/  IMAD.WIDE R170, R38, 0x4, R170 ;  /* 0x0000000426aa7825 */ /* 0x000fc800078e02aa */
[----:B------:R-:W-:Y:S01]  /*6080*/  IMAD.WIDE R158, R177, 0x4, R158 ;  /* 0x00000004b19e7825 */ /* 0x000fe200078e029e */
[----:B------:R0:W2:Y:S03]  /*6090*/  @P1 LDG.E.EL R35, desc[UR6][R170.64] ;  /* 0x00000006aa231981 */ /* 0x0000a6000c2e1900 */
[----:B------:R-:W-:-:S04]  /*60a0*/  IMAD.WIDE R158, R30, 0x4, R158 ;  /* 0x000000041e9e7825 */ /* 0x000fc800078e029e */
[----:B0-----:R-:W-:Y:S01]  /*60b0*/  VIADD R170, R184, 0xfffff400 ;  /* 0xfffff400b8aa7836 */ /* 0x001fe20000000000 */
[----:B------:R0:W2:Y:S01]  /*60c0*/  @P2 LDG.E.EL R238, desc[UR6][R158.64] ;  /* 0x000000069eee2981 */ /* 0x0000a2000c2e1900 */
[----:B------:R-:W-:Y:S02]  /*60d0*/  IMAD.SHL.U32 R61, R21, 0x10, RZ ;  /* 0x00000010153d7824 */ /* 0x000fe400078e00ff */
[----:B0-----:R-:W-:-:S04]  /*60e0*/  IMAD.WIDE R158, R170, 0x4, R162 ;  /* 0x00000004aa9e7825 */ /* 0x001fc800078e02a2 */
[----:B------:R-:W-:-:S05]  /*60f0*/  IMAD.SHL.U32 R162, R32, 0x4, RZ ;  /* 0x0000000420a27824 */ /* 0x000fca00078e00ff */
[----:B------:R-:W-:Y:S01]  /*6100*/  IADD3 R32, P3, R162, UR4, RZ ;  /* 0x00000004a2207c10 */ /* 0x000fe2000ff7e0ff */
[----:B------:R-:W-:-:S03]  /*6110*/  IMAD.WIDE.U32 R152, R61, 0x4, R152 ;  /* 0x000000043d987825 */ /* 0x000fc600078e0098 */
[----:B------:R-:W-:Y:S02]  /*6120*/  IADD3.X R33, R202, UR5, RZ, P3, !PT ;  /* 0x00000005ca217c10 */ /* 0x000fe40009ffe4ff */
[C---:B------:R-:W-:Y:S01]  /*6130*/  ISETP.GE.AND P3, PT, R40.reuse, 0x80, PT ;  /* 0x000000802800780c */ /* 0x040fe20003f66270 */
[----:B------:R-:W-:Y:S01]  /*6140*/  IMAD.SHL.U32 R187, R40, 0x80, RZ ;  /* 0x0000008028bb7824 */ /* 0x000fe200078e00ff */
[----:B------:R-:W-:-:S03]  /*6150*/  CS2R R236, SRZ ;  /* 0x0000000000ec7805 */ /* 0x000fc6000001ff00 */
[----:B------:R-:W-:-:S08]  /*6160*/  IMAD.WIDE R152, R187, 0x4, R152 ;  /* 0x00000004bb987825 */ /* 0x000fd000078e0298 */
[----:B------:R0:W2:Y:S02]  /*6170*/  @!P3 LDG.E.EL R237, desc[UR6][R152.64] ;  /* 0x0000000698edb981 */ /* 0x0000a4000c2e1900 */
[----:B0-----:R-:W-:-:S04]  /*6180*/  IMAD.WIDE R152, R184, 0x4, R182 ;  /* 0x00000004b8987825 */ /* 0x001fc800078e02b6 */
[----:B------:R-:W-:-:S04]  /*6190*/  IMAD.WIDE R152, R38, 0x4, R152 ;  /* 0x0000000426987825 */ /* 0x000fc800078e0298 */
[----:B------:R-:W-:Y:S01]  /*61a0*/  IMAD.MOV.U32 R44, RZ, RZ, RZ ;  /* 0x000000ffff2c7224 */ /* 0x000fe200078e00ff */
[----:B------:R0:W2:Y:S01]  /*61b0*/  @P1 LDG.E.EL R34, desc[UR6][R152.64] ;  /* 0x0000000698221981 */ /* 0x0000a2000c2e1900 */
[----:B------:R-:W-:Y:S01]  /*61c0*/  IMAD.WIDE R158, R30, 0x4, R158 ;  /* 0x000000041e9e7825 */ /* 0x000fe200078e029e */
[----:B------:R-:W-:-:S04]  /*61d0*/  CS2R R234, SRZ ;  /* 0x0000000000ea7805 */ /* 0x000fc8000001ff00 */
[----:B------:R1:W2:Y:S01]  /*61e0*/  @P4 LDG.E.EL R44, desc[UR6][R158.64] ;  /* 0x000000069e2c4981 */ /* 0x0002a2000c2e1900 */
[----:B0-----:R-:W-:-:S04]  /*61f0*/  IMAD.WIDE R152, R177, 0x4, R178 ;  /* 0x00000004b1987825 */ /* 0x001fc800078e02b2 */
[----:B------:R-:W-:Y:S01]  /*6200*/  IMAD.WIDE R152, R30, 0x4, R152 ;  /* 0x000000041e987825 */ /* 0x000fe200078e0298 */
[----:B-1----:R-:W-:-:S04]  /*6210*/  IADD3 R158, P3, R162, UR8, RZ ;  /* 0x00000008a29e7c10 */ /* 0x002fc8000ff7e0ff */
[----:B------:R-:W-:Y:S01]  /*6220*/  IADD3.X R159, R202, UR9, RZ, P3, !PT ;  /* 0x00000009ca9f7c10 */ /* 0x000fe20009ffe4ff */
[----:B------:R0:W2:Y:S01]  /*6230*/  @P2 LDG.E.EL R235, desc[UR6][R152.64] ;  /* 0x0000000698eb2981 */ /* 0x0000a2000c2e1900 */
[----:B------:R-:W-:Y:S01]  /*6240*/  IADD3 R178, P3, R162, UR10, RZ ;  /* 0x0000000aa2b27c10 */ /* 0x000fe2000ff7e0ff */
[----:B------:R-:W-:-:S03]  /*6250*/  IMAD.MOV.U32 R46, RZ, RZ, RZ ;  /* 0x000000ffff2e7224 */ /* 0x000fc600078e00ff */
[----:B------:R-:W-:Y:S01]  /*6260*/  IADD3.X R179, R202, UR11, RZ, P3, !PT ;  /* 0x0000000bcab37c10 */ /* 0x000fe20009ffe4ff */
[----:B0-----:R-:W-:Y:S01]  /*6270*/  IMAD.WIDE R152, R170, 0x4, R180 ;  /* 0x00000004aa987825 */ /* 0x001fe200078e02b4 */
[----:B------:R-:W-:-:S03]  /*6280*/  IADD3 R162, P3, R162, UR12, RZ ;  /* 0x0000000ca2a27c10 */ /* 0x000fc6000ff7e0ff */
[----:B------:R-:W-:Y:S01]  /*6290*/  IMAD.WIDE R152, R30, 0x4, R152 ;  /* 0x000000041e987825 */ /* 0x000fe200078e0298 */
[----:B------:R-:W-:Y:S02]  /*62a0*/  IADD3.X R163, R202, UR13, RZ, P3, !PT ;  /* 0x0000000dcaa37c10 */ /* 0x000fe40009ffe4ff */
[----:B------:R-:W-:Y:S02]  /*62b0*/  ISETP.GE.AND P3, PT, R40, 0x80, PT ;  /* 0x000000802800780c */ /* 0x000fe40003f66270 */
[----:B------:R0:W2:Y:S01]  /*62c0*/  @P4 LDG.E.EL R46, desc[UR6][R152.64] ;  /* 0x00000006982e4981 */ /* 0x0000a2000c2e1900 */
[----:B------:R-:W-:Y:S01]  /*62d0*/  IMAD.WIDE R32, R184, 0x4, R32 ;  /* 0x00000004b8207825 */ /* 0x000fe200078e0220 */
[----:B------:R-:W-:-:S03]  /*62e0*/  SHF.L.U64.HI R203, R20, 0x2, R203 ;  /* 0x0000000214cb7819 */ /* 0x000fc600000102cb */
[----:B0-----:R-:W-:-:S04]  /*62f0*/  IMAD.WIDE.U32 R152, R61, 0x4, R172 ;  /* 0x000000043d987825 */ /* 0x001fc800078e00ac */
[----:B------:R-:W-:Y:S02]  /*6300*/  IMAD.SHL.U32 R89, R20, 0x4, RZ ;  /* 0x0000000414597824 */ /* 0x000fe400078e00ff */
[----:B------:R-:W-:-:S04]  /*6310*/  IMAD.WIDE R152, R187, 0x4, R152 ;  /* 0x00000004bb987825 */ /* 0x000fc800078e0298 */
[----:B------:R-:W-:Y:S01]  /*6320*/  IMAD.WIDE R20, R177, 0x4, R158 ;  /* 0x00000004b1147825 */ /* 0x000fe200078e029e */
[----:B------:R0:W2:Y:S01]  /*6330*/  @!P3 LDG.E.EL R236, desc[UR6][R152.64] ;  /* 0x0000000698ecb981 */ /* 0x0000a2000c2e1900 */
[----:B------:R-:W-:Y:S02]  /*6340*/  CS2R R232, SRZ ;  /* 0x0000000000e87805 */ /* 0x000fe4000001ff00 */
[----:B------:R-:W-:-:S04]  /*6350*/  IMAD.WIDE R20, R30, 0x4, R20 ;  /* 0x000000041e147825 */ /* 0x000fc800078e0214 */
[----:B0-----:R-:W-:Y:S01]  /*6360*/  IMAD.WIDE R152, R38, 0x4, R32 ;  /* 0x0000000426987825 */ /* 0x001fe200078e0220 */
[----:B------:R-:W-:Y:S01]  /*6370*/  CS2R R32, SRZ ;  /* 0x0000000000207805 */ /* 0x000fe2000001ff00 */
[----:B------:R0:W2:Y:S05]  /*6380*/  @P2 LDG.E.EL R233, desc[UR6][R20.64] ;  /* 0x0000000614e92981 */ /* 0x0000aa000c2e1900 */
[----:B------:R1:W2:Y:S01]  /*6390*/  @P1 LDG.E.EL R33, desc[UR6][R152.64] ;  /* 0x0000000698211981 */ /* 0x0002a2000c2e1900 */
[----:B0-----:R-:W-:Y:S01]  /*63a0*/  IMAD.WIDE R20, R170, 0x4, R178 ;  /* 0x00000004aa147825 */ /* 0x001fe200078e02b2 */
[----:B-1----:R-:W-:-:S03]  /*63b0*/  IADD3 R152, P3, R89, UR4, RZ ;  /* 0x0000000459987c10 */ /* 0x002fc6000ff7e0ff */
[----:B------:R-:W-:Y:S01]  /*63c0*/  IMAD.MOV.U32 R172, RZ, RZ, RZ ;  /* 0x000000ffffac7224 */ /* 0x000fe200078e00ff */
[----:B------:R-:W-:Y:S01]  /*63d0*/  IADD3.X R153, R203, UR5, RZ, P3, !PT ;  /* 0x00000005cb997c10 */ /* 0x000fe20009ffe4ff */
[----:B------:R-:W-:Y:S01]  /*63e0*/  IMAD.WIDE R20, R30, 0x4, R20 ;  /* 0x000000041e147825 */ /* 0x000fe200078e0214 */
[----:B------:R-:W-:-:S04]  /*63f0*/  IADD3 R158, P3, R89, UR8, RZ ;  /* 0x00000008599e7c10 */ /* 0x000fc8000ff7e0ff */
[----:B------:R-:W-:Y:S01]  /*6400*/  IADD3.X R159, R203, UR9, RZ, P3, !PT ;  /* 0x00000009cb9f7c10 */ /* 0x000fe20009ffe4ff */
[----:B------:R0:W2:Y:S01]  /*6410*/  @P4 LDG.E.EL R172, desc[UR6][R20.64] ;  /* 0x0000000614ac4981 */ /* 0x0000a2000c2e1900 */
[----:B------:R-:W-:Y:S01]  /*6420*/  ISETP.GE.AND P3, PT, R40, 0x80, PT ;  /* 0x000000802800780c */ /* 0x000fe20003f66270 */
[----:B0-----:R-:W-:-:S04]  /*6430*/  IMAD.WIDE.U32 R20, R61, 0x4, R162 ;  /* 0x000000043d147825 */ /* 0x001fc800078e00a2 */
[----:B------:R-:W-:-:S08]  /*6440*/  IMAD.WIDE R20, R187, 0x4, R20 ;  /* 0x00000004bb147825 */ /* 0x000fd000078e0214 */
[----:B------:R0:W2:Y:S02]  /*6450*/  @!P3 LDG.E.EL R234, desc[UR6][R20.64] ;  /* 0x0000000614eab981 */ /* 0x0000a4000c2e1900 */
[----:B0-----:R-:W-:-:S04]  /*6460*/  IMAD.WIDE R20, R184, 0x4, R160 ;  /* 0x00000004b8147825 */ /* 0x001fc800078e02a0 */
[----:B------:R-:W-:-:S05]  /*6470*/  IMAD.WIDE R20, R38, 0x4, R20 ;  /* 0x0000000426147825 */ /* 0x000fca00078e0214 */
[----:B------:R0:W2:Y:S01]  /*6480*/  @P1 LDG.E.EL R32, desc[UR6][R20.64] ;  /* 0x0000000614201981 */ /* 0x0000a2000c2e1900 */
[----:B------:R-:W-:Y:S02]  /*6490*/  CS2R R230, SRZ ;  /* 0x0000000000e67805 */ /* 0x000fe4000001ff00 */
[----:B------:R-:W-:Y:S01]  /*64a0*/  IADD3 R160, P3, R89, UR10, RZ ;  /* 0x0000000a59a07c10 */ /* 0x000fe2000ff7e0ff */
[----:B0-----:R-:W-:-:S03]  /*64b0*/  IMAD.WIDE R20, R177, 0x4, R106 ;  /* 0x00000004b1147825 */ /* 0x001fc600078e026a */
[----:B------:R-:W-:Y:S01]  /*64c0*/  IADD3.X R161, R203, UR11, RZ, P3, !PT ;  /* 0x0000000bcba17c10 */ /* 0x000fe20009ffe4ff */
[----:B------:R-:W-:Y:S01]  /*64d0*/  IMAD.WIDE R20, R30, 0x4, R20 ;  /* 0x000000041e147825 */ /* 0x000fe200078e0214 */
[----:B------:R-:W-:-:S03]  /*64e0*/  IADD3 R162, P3, R89, UR12, RZ ;  /* 0x0000000c59a27c10 */ /* 0x000fc6000ff7e0ff */
[C---:B------:R-:W-:Y:S01]  /*64f0*/  IMAD.SHL.U32 R178, R15.reuse, 0x4, RZ ;  /* 0x000000040fb27824 */ /* 0x040fe200078e00ff */
[----:B------:R0:W2:Y:S01]  /*6500*/  @P2 LDG.E.EL R231, desc[UR6][R20.64] ;  /* 0x0000000614e72981 */ /* 0x0000a2000c2e1900 */
[----:B------:R-:W-:Y:S01]  /*6510*/  IADD3.X R163, R203, UR13, RZ, P3, !PT ;  /* 0x0000000dcba37c10 */ /* 0x000fe20009ffe4ff */
[----:B------:R-:W-:Y:S01]  /*6520*/  IMAD.MOV.U32 R171, RZ, RZ, RZ ;  /* 0x000000ffffab7224 */ /* 0x000fe200078e00ff */
[----:B------:R-:W-:Y:S02]  /*6530*/  SHF.L.U64.HI R211, R15, 0x2, R211 ;  /* 0x000000020fd37819 */ /* 0x000fe400000102d3 */
[----:B------:R-:W-:Y:S01]  /*6540*/  IADD3 R106, P3, R178, UR16, RZ ;  /* 0x00000010b26a7c10 */ /* 0x000fe2000ff7e0ff */
[----:B0-----:R-:W-:-:S03]  /*6550*/  IMAD.WIDE R20, R170, 0x4, R168 ;  /* 0x00000004aa147825 */ /* 0x001fc600078e02a8 */
[----:B------:R-:W-:Y:S01]  /*6560*/  IADD3.X R107, R211, UR17, RZ, P3, !PT ;  /* 0x00000011d36b7c10 */ /* 0x000fe20009ffe4ff */
[----:B------:R-:W-:Y:S01]  /*6570*/  IMAD.WIDE R20, R30, 0x4, R20 ;  /* 0x000000041e147825 */ /* 0x000fe200078e0214 */
[----:B------:R-:W-:-:S04]  /*6580*/  ISETP.GE.AND P3, PT, R40, 0x80, PT ;  /* 0x000000802800780c */ /* 0x000fc80003f66270 */
[----:B------:R0:W2:Y:S02]  /*6590*/  @P4 LDG.E.EL R171, desc[UR6][R20.64] ;  /* 0x0000000614ab4981 */ /* 0x0000a4000c2e1900 */
[----:B0-----:R-:W-:-:S04]  /*65a0*/  IMAD.WIDE.U32 R20, R61, 0x4, R104 ;  /* 0x000000043d147825 */ /* 0x001fc800078e0068 */
[----:B------:R-:W-:-:S05]  /*65b0*/  IMAD.WIDE R20, R187, 0x4, R20 ;  /* 0x00000004bb147825 */ /* 0x000fca00078e0214 */
[----:B------:R0:W2:Y:S01]  /*65c0*/  @!P3 LDG.E.EL R232, desc[UR6][R20.64] ;  /* 0x0000000614e8b981 */ /* 0x0000a2000c2e1900 */
[----:B------:R-:W-:Y:S01]  /*65d0*/  IADD3 R104, P3, R178, UR18, RZ ;  /* 0x00000012b2687c10 */ /* 0x000fe2000ff7e0ff */
[----:B------:R-:W-:-:S03]  /*65e0*/  IMAD.SHL.U32 R173, R58, 0x10, RZ ;  /* 0x000000103aad7824 */ /* 0x000fc600078e00ff */
[----:B------:R-:W-:Y:S02]  /*65f0*/  IADD3.X R105, R211, UR19, RZ, P3, !PT ;  /* 0x00000013d3697c10 */ /* 0x000fe40009ffe4ff */
[----:B------:R-:W-:Y:S01]  /*6600*/  LOP3.LUT P3, RZ, R0, 0x8, RZ, 0xc0, !PT ;  /* 0x0000000800ff7812 */ /* 0x000fe2000786c0ff */
[----:B0-----:R-:W-:-:S04]  /*6610*/  IMAD.WIDE R20, R173, 0x4, R98 ;  /* 0x00000004ad147825 */ /* 0x001fc800078e0262 */
[----:B------:R-:W-:Y:S02]  /*6620*/  IMAD.MOV.U32 R15, RZ, RZ, RZ ;  /* 0x000000ffff0f7224 */ /* 0x000fe400078e00ff */
[----:B------:R-:W-:-:S04]  /*6630*/  IMAD.WIDE R20, R38, 0x4, R20 ;  /* 0x0000000426147825 */ /* 0x000fc800078e0214 */
[C---:B------:R-:W-:Y:S02]  /*6640*/  VIADD R169, R173.reuse, 0xfffff800 ;  /* 0xfffff800ada97836 */ /* 0x040fe40000000000 */
[----:B------:R0:W2:Y:S01]  /*6650*/  @P3 LDG.E.EL R15, desc[UR6][R20.64] ;  /* 0x00000006140f3981 */ /* 0x0000a2000c2e1900 */
[----:B------:R-:W-:Y:S02]  /*6660*/  VIADD R168, R173, 0xfffff400 ;  /* 0xfffff400ada87836 */ /* 0x000fe40000000000 */
[----:B0-----:R-:W-:-:S04]  /*6670*/  IMAD.WIDE R20, R169, 0x4, R96 ;  /* 0x00000004a9147825 */ /* 0x001fc800078e0260 */
[----:B------:R-:W-:-:S05]  /*6680*/  IMAD.WIDE R20, R30, 0x4, R20 ;  /* 0x000000041e147825 */ /* 0x000fca00078e0214 */
[----:B------:R0:W2:Y:S01]  /*6690*/  @P2 LDG.E.EL R230, desc[UR6][R20.64] ;  /* 0x0000000614e62981 */ /* 0x0000a2000c2e1900 */
[----:B------:R-:W-:Y:S02]  /*66a0*/  IMAD.SHL.U32 R89, R14, 0x10, RZ ;  /* 0x000000100e597824 */ /* 0x000fe400078e00ff */
[----:B0-----:R-:W-:Y:S01]  /*66b0*/  IMAD.WIDE R20, R168, 0x4, R84 ;  /* 0x00000004a8147825 */ /* 0x001fe200078e0254 */
[----:B------:R-:W-:Y:S02]  /*66c0*/  CS2R R84, SRZ ;  /* 0x0000000000547805 */ /* 0x000fe4000001ff00 */
[----:B------:R-:W-:Y:S01]  /*66d0*/  ISETP.GE.AND P3, PT, R40, 0x80, PT ;  /* 0x000000802800780c */ /* 0x000fe20003f66270 */
[----:B------:R-:W-:-:S05]  /*66e0*/  IMAD.WIDE R20, R30, 0x4, R20 ;  /* 0x000000041e147825 */ /* 0x000fca00078e0214 */
[----:B------:R0:W2:Y:S01]  /*66f0*/  @P5 LDG.E.EL R84, desc[UR6][R20.64] ;  /* 0x0000000614545981 */ /* 0x0000a2000c2e1900 */
[----:B------:R-:W-:Y:S01]  /*6700*/  CS2R R228, SRZ ;  /* 0x0000000000e47805 */ /* 0x000fe2000001ff00 */
[----:B0-----:R-:W-:-:S04]  /*6710*/  IMAD.WIDE.U32 R20, R89, 0x4, R82 ;  /* 0x0000000459147825 */ /* 0x001fc800078e0052 */
[----:B------:R-:W-:-:S05]  /*6720*/  IMAD.WIDE R20, R187, 0x4, R20 ;  /* 0x00000004bb147825 */ /* 0x000fca00078e0214 */
[----:B------:R0:W2:Y:S01]  /*6730*/  @!P3 LDG.E.EL R229, desc[UR6][R20.64] ;  /* 0x0000000614e5b981 */ /* 0x0000a2000c2e1900 */
[----:B------:R-:W-:-:S04]  /*6740*/  IADD3 R98, P3, R178, UR20, RZ ;  /* 0x00000014b2627c10 */ /* 0x000fc8000ff7e0ff */
[----:B------:R-:W-:Y:S02]  /*6750*/  IADD3.X R99, R211, UR21, RZ, P3, !PT ;  /* 0x00000015d3637c10 */ /* 0x000fe40009ffe4ff */
[----:B------:R-:W-:-:S04]  /*6760*/  IADD3 R96, P3, R178, UR14, RZ ;  /* 0x0000000eb2607c10 */ /* 0x000fc8000ff7e0ff */
[----:B------:R-:W-:Y:S02]  /*6770*/  IADD3.X R97, R211, UR15, RZ, P3, !PT ;  /* 0x0000000fd3617c10 */ /* 0x000fe40009ffe4ff */
[----:B------:R-:W-:Y:S01]  /*6780*/  LOP3.LUT P3, RZ, R0, 0x8, RZ, 0xc0, !PT ;  /* 0x0000000800ff7812 */ /* 0x000fe2000786c0ff */
[----:B0-----:R-:W-:-:S04]  /*6790*/  IMAD.WIDE R20, R173, 0x4, R174 ;  /* 0x00000004ad147825 */ /* 0x001fc800078e02ae */
[----:B------:R-:W-:Y:S02]  /*67a0*/  IMAD.MOV.U32 R14, RZ, RZ, RZ ;  /* 0x000000ffff0e7224 */ /* 0x000fe400078e00ff */
[----:B------:R-:W-:-:S06]  /*67b0*/  IMAD.WIDE R20, R38, 0x4, R20 ;  /* 0x0000000426147825 */ /* 0x000fcc00078e0214 */
[----:B------:R0:W2:Y:S01]  /*67c0*/  @P3 LDG.E.EL R14, desc[UR6][R20.64] ;  /* 0x00000006140e3981 */ /* 0x0000a2000c2e1900 */
[----:B------:R-:W-:Y:S02]  /*67d0*/  IMAD.SHL.U32 R61, R13, 0x4, RZ ;  /* 0x000000040d3d7824 */ /* 0x000fe400078e00ff */
[----:B------:R-:W-:-:S04]  /*67e0*/  IMAD.WIDE R82, R168, 0x4, R166 ;  /* 0x00000004a8527825 */ /* 0x000fc800078e02a6 */
[----:B0-----:R-:W-:-:S04]  /*67f0*/  IMAD.WIDE R20, R169, 0x4, R164 ;  /* 0x00000004a9147825 */ /* 0x001fc800078e02a4 */
[----:B------:R-:W-:Y:S01]  /*6800*/  IMAD.WIDE R20, R30, 0x4, R20 ;  /* 0x000000041e147825 */ /* 0x000fe200078e0214 */
[----:B------:R-:W-:-:S04]  /*6810*/  SHF.L.U64.HI R204, R13, 0x2, R204 ;  /* 0x000000020dcc7819 */ /* 0x000fc800000102cc */
[----:B------:R0:W2:Y:S01]  /*6820*/  @P2 LDG.E.EL R228, desc[UR6][R20.64] ;  /* 0x0000000614e42981 */ /* 0x0000a2000c2e1900 */
[----:B------:R-:W-:-:S05]  /*6830*/  IMAD.WIDE R82, R30, 0x4, R82 ;  /* 0x000000041e527825 */ /* 0x000fca00078e0252 */
[----:B------:R1:W2:Y:S01]  /*6840*/  @P5 LDG.E.EL R85, desc[UR6][R82.64] ;  /* 0x0000000652555981 */ /* 0x0002a2000c2e1900 */
[----:B0-----:R-:W-:-:S04]  /*6850*/  IADD3 R20, P3, R61, UR4, RZ ;  /* 0x000000043d147c10 */ /* 0x001fc8000ff7e0ff */
[----:B------:R-:W-:Y:S02]  /*6860*/  IADD3.X R21, R204, UR5, RZ, P3, !PT ;  /* 0x00000005cc157c10 */ /* 0x000fe40009ffe4ff */
[----:B------:R-:W-:Y:S01]  /*6870*/  ISETP.GE.AND P3, PT, R40, 0x80, PT ;  /* 0x000000802800780c */ /* 0x000fe20003f66270 */
[----:B-1----:R-:W-:Y:S01]  /*6880*/  IMAD.WIDE.U32 R82, R89, 0x4, R128 ;  /* 0x0000000459527825 */ /* 0x002fe200078e0080 */
[----:B------:R-:W-:-:S03]  /*6890*/  CS2R R226, SRZ ;  /* 0x0000000000e27805 */ /* 0x000fc6000001ff00 */
[----:B------:R-:W-:-:S08]  /*68a0*/  IMAD.WIDE R82, R187, 0x4, R82 ;  /* 0x00000004bb527825 */ /* 0x000fd000078e0252 */
[----:B------:R0:W2:Y:S01]  /*68b0*/  @!P3 LDG.E.EL R227, desc[UR6][R82.64] ;  /* 0x0000000652e3b981 */ /* 0x0000a2000c2e1900 */
[----:B------:R-:W-:Y:S01]  /*68c0*/  IMAD.WIDE R20, R173, 0x4, R20 ;  /* 0x00000004ad147825 */ /* 0x000fe200078e0214 */
[----:B0-----:R-:W-:-:S04]  /*68d0*/  IADD3 R82, P3, R61, UR8, RZ ;  /* 0x000000083d527c10 */ /* 0x001fc8000ff7e0ff */
[----:B------:R-:W-:Y:S02]  /*68e0*/  IADD3.X R83, R204, UR9, RZ, P3, !PT ;  /* 0x00000009cc537c10 */ /* 0x000fe40009ffe4ff */
[----:B------:R-:W-:Y:S01]  /*68f0*/  LOP3.LUT P3, RZ, R0, 0x8, RZ, 0xc0, !PT ;  /* 0x0000000800ff7812 */ /* 0x000fe2000786c0ff */
[----:B------:R-:W-:Y:S02]  /*6900*/  IMAD.MOV.U32 R13, RZ, RZ, RZ ;  /* 0x000000ffff0d7224 */ /* 0x000fe400078e00ff */
[----:B------:R-:W-:-:S10]  /*6910*/  IMAD.WIDE R20, R38, 0x4, R20 ;  /* 0x0000000426147825 */ /* 0x000fd400078e0214 */
[----:B------:R0:W2:Y:S02]  /*6920*/  @P3 LDG.E.EL R13, desc[UR6][R20.64] ;  /* 0x00000006140d3981 */ /* 0x0000a4000c2e1900 */
[----:B0-----:R-:W-:Y:S01]  /*6930*/  IMAD.WIDE R20, R169, 0x4, R82 ;  /* 0x00000004a9147825 */ /* 0x001fe200078e0252 */
[----:B------:R-:W-:-:S03]  /*6940*/  IADD3 R82, P3, R61, UR10, RZ ;  /* 0x0000000a3d527c10 */ /* 0x000fc6000ff7e0ff */
[----:B------:R-:W-:Y:S01]  /*6950*/  IMAD.WIDE R20, R30, 0x4, R20 ;  /* 0x000000041e147825 */ /* 0x000fe200078e0214 */
[----:B------:R-:W-:-:S04]  /*6960*/  IADD3.X R83, R204, UR11, RZ, P3, !PT ;  /* 0x0000000bcc537c10 */ /* 0x000fc80009ffe4ff */
[----:B------:R0:W2:Y:S01]  /*6970*/  @P2 LDG.E.EL R226, desc[UR6][R20.64] ;  /* 0x0000000614e22981 */ /* 0x0000a2000c2e1900 */
[----:B------:R-:W-:Y:S01]  /*6980*/  IMAD.WIDE R82, R168, 0x4, R82 ;  /* 0x00000004a8527825 */ /* 0x000fe200078e0252 */
[----:B0-----:R-:W-:-:S04]  /*6990*/  IADD3 R20, P3, R61, UR12, RZ ;  /* 0x0000000c3d147c10 */ /* 0x001fc8000ff7e0ff */
[----:B------:R-:W-:Y:S01]  /*69a0*/  IADD3.X R21, R204, UR13, RZ, P3, !PT ;  /* 0x0000000dcc157c10 */ /* 0x000fe20009ffe4ff */
[----:B------:R-:W-:Y:S01]  /*69b0*/  IMAD.WIDE R128, R30, 0x4, R82 ;  /* 0x000000041e807825 */ /* 0x000fe200078e0252 */
[----:B------:R-:W-:Y:S02]  /*69c0*/  ISETP.GE.AND P3, PT, R40, 0x80, PT ;  /* 0x000000802800780c */ /* 0x000fe40003f66270 */
[----:B------:R-:W-:Y:S01]  /*69d0*/  CS2R R82, SRZ ;  /* 0x0000000000527805 */ /* 0x000fe2000001ff00 */
[----:B------:R-:W-:Y:S01]  /*69e0*/  IMAD.WIDE.U32 R20, R89, 0x4, R20 ;  /* 0x0000000459147825 */ /* 0x000fe200078e0014 */
[----:B------:R-:W-:-:S04]  /*69f0*/  CS2R R224, SRZ ;  /* 0x0000000000e07805 */ /* 0x000fc8000001ff00 */
[----:B------:R0:W2:Y:S01]  /*6a00*/  @P5 LDG.E.EL R83, desc[UR6][R128.64] ;  /* 0x0000000680535981 */ /* 0x0000a2000c2e1900 */
[----:B------:R-:W-:Y:S01]  /*6a10*/  IMAD.WIDE R20, R187, 0x4, R20 ;  /* 0x00000004bb147825 */ /* 0x000fe200078e0214 */
[----:B------:R-:W-:-:S04]  /*6a20*/  SHF.L.U64.HI R217, R12, 0x2, R217 ;  /* 0x000000020cd97819 */ /* 0x000fc800000102d9 */
[----:B------:R1:W2:Y:S01]  /*6a30*/  @!P3 LDG.E.EL R225, desc[UR6][R20.64] ;  /* 0x0000000614e1b981 */ /* 0x0002a2000c2e1900 */
[----:B0-----:R-:W-:-:S05]  /*6a40*/  IMAD.SHL.U32 R128, R12, 0x4, RZ ;  /* 0x000000040c807824 */ /* 0x001fca00078e00ff */
[----:B-1----:R-:W-:Y:S01]  /*6a50*/  IADD3 R20, P3, R128, UR16, RZ ;  /* 0x0000001080147c10 */ /* 0x002fe2000ff7e0ff */
[----:B------:R-:W-:-:S03]  /*6a60*/  IMAD.WIDE R126, R173, 0x4, R126 ;  /* 0x00000004ad7e7825 */ /* 0x000fc600078e027e */
[----:B------:R-:W-:Y:S02]  /*6a70*/  IADD3.X R21, R217, UR17, RZ, P3, !PT ;  /* 0x00000011d9157c10 */ /* 0x000fe40009ffe4ff */
[----:B------:R-:W-:Y:S01]  /*6a80*/  LOP3.LUT P3, RZ, R0, 0x8, RZ, 0xc0, !PT ;  /* 0x0000000800ff7812 */ /* 0x000fe2000786c0ff */
[----:B------:R-:W-:-:S04]  /*6a90*/  IMAD.WIDE R120, R169, 0x4, R120 ;  /* 0x00000004a9787825 */ /* 0x000fc800078e0278 */
[----:B------:R-:W-:Y:S02]  /*6aa0*/  IMAD.MOV.U32 R12, RZ, RZ, RZ ;  /* 0x000000ffff0c7224 */ /* 0x000fe400078e00ff */
[----:B------:R-:W-:-:S04]  /*6ab0*/  IMAD.WIDE R126, R38, 0x4, R126 ;  /* 0x00000004267e7825 */ /* 0x000fc800078e027e */
[----:B------:R-:W-:Y:S02]  /*6ac0*/  IMAD.WIDE R120, R30, 0x4, R120 ;  /* 0x000000041e787825 */ /* 0x000fe400078e0278 */
[----:B------:R-:W3:Y:S04]  /*6ad0*/  @P3 LDG.E.EL R12, desc[UR6][R126.64] ;  /* 0x000000067e0c3981 */ /* 0x000ee8000c2e1900 */
[----:B------:R0:W3:Y:S02]  /*6ae0*/  @P2 LDG.E.EL R224, desc[UR6][R120.64] ;  /* 0x0000000678e02981 */ /* 0x0000e4000c2e1900 */
[----:B0-----:R-:W-:-:S04]  /*6af0*/  IADD3 R120, P3, R128, UR18, RZ ;  /* 0x0000001280787c10 */ /* 0x001fc8000ff7e0ff */
[----:B------:R-:W-:Y:S02]  /*6b00*/  IADD3.X R121, R217, UR19, RZ, P3, !PT ;  /* 0x00000013d9797c10 */ /* 0x000fe40009ffe4ff */
[----:B------:R-:W-:-:S04]  /*6b10*/  IADD3 R126, P3, R128, UR20, RZ ;  /* 0x00000014807e7c10 */ /* 0x000fc8000ff7e0ff */
[----:B------:R-:W-:Y:S02]  /*6b20*/  IADD3.X R127, R217, UR21, RZ, P3, !PT ;  /* 0x00000015d97f7c10 */ /* 0x000fe40009ffe4ff */
[----:B------:R-:W-:Y:S01]  /*6b30*/  IADD3 R128, P3, R128, UR14, RZ ;  /* 0x0000000e80807c10 */ /* 0x000fe2000ff7e0ff */
[----:B------:R-:W-:-:S03]  /*6b40*/  IMAD.WIDE R122, R168, 0x4, R122 ;  /* 0x00000004a87a7825 */ /* 0x000fc600078e027a */
[----:B------:R-:W-:Y:S02]  /*6b50*/  IADD3.X R129, R217, UR15, RZ, P3, !PT ;  /* 0x0000000fd9817c10 */ /* 0x000fe40009ffe4ff */
[----:B------:R-:W-:Y:S01]  /*6b60*/  IADD3 R164, P3, R214, UR12, RZ ;  /* 0x0000000cd6a47c10 */ /* 0x000fe2000ff7e0ff */
[----:B------:R-:W-:-:S03]  /*6b70*/  IMAD.WIDE R122, R30, 0x4, R122 ;  /* 0x000000041e7a7825 */ /* 0x000fc600078e027a */
[----:B------:R-:W-:Y:S02]  /*6b80*/  IADD3.X R165, R60, UR13, RZ, P3, !PT ;  /* 0x0000000d3ca57c10 */ /* 0x000fe40009ffe4ff */
[----:B------:R-:W-:Y:S01]  /*6b90*/  IADD3 R60, P3, R215, UR14, RZ ;  /* 0x0000000ed73c7c10 */ /* 0x000fe2000ff7e0ff */
[----:B------:R0:W3:Y:S03]  /*6ba0*/  @P5 LDG.E.EL R82, desc[UR6][R122.64] ;  /* 0x000000067a525981 */ /* 0x0000e6000c2e1900 */
[----:B------:R-:W-:Y:S02]  /*6bb0*/  IADD3.X R61, R59, UR15, RZ, P3, !PT ;  /* 0x0000000f3b3d7c10 */ /* 0x000fe40009ffe4ff */
[----:B0-----:R-:W-:Y:S01]  /*6bc0*/  IADD3 R122, P3, R216, UR14, RZ ;  /* 0x0000000ed87a7c10 */ /* 0x001fe2000ff7e0ff */
[----:B------:R-:W-:-:S03]  /*6bd0*/  IMAD.WIDE.U32 R148, R89, 0x4, R148 ;  /* 0x0000000459947825 */ /* 0x000fc600078e0094 */
[----:B------:R-:W-:Y:S02]  /*6be0*/  IADD3.X R123, R55, UR15, RZ, P3, !PT ;  /* 0x0000000f377b7c10 */ /* 0x000fe40009ffe4ff */
[----:B------:R-:W-:Y:S01]  /*6bf0*/  ISETP.GE.AND P3, PT, R40, 0x80, PT ;  /* 0x000000802800780c */ /* 0x000fe20003f66270 */
[----:B------:R-:W-:Y:S01]  /*6c00*/  IMAD.SHL.U32 R59, R218, 0x10, RZ ;  /* 0x00000010da3b7824 */ /* 0x000fe200078e00ff */
[----:B------:R-:W-:Y:S01]  /*6c10*/  CS2R R222, SRZ ;  /* 0x0000000000de7805 */ /* 0x000fe2000001ff00 */
[----:B------:R-:W-:-:S04]  /*6c20*/  IMAD.WIDE R148, R187, 0x4, R148 ;  /* 0x00000004bb947825 */ /* 0x000fc800078e0294 */
[----:B------:R-:W-:-:S06]  /*6c30*/  IMAD.WIDE.U32 R146, R59, 0x4, R146 ;  /* 0x000000043b927825 */ /* 0x000fcc00078e0092 */
[----:B------:R0:W3:Y:S01]  /*6c40*/  @!P3 LDG.E.EL R223, desc[UR6][R148.64] ;  /* 0x0000000694dfb981 */ /* 0x0000e2000c2e1900 */
[----:B------:R-:W-:Y:S01]  /*6c50*/  IMAD.WIDE R146, R187, 0x4, R146 ;  /* 0x00000004bb927825 */ /* 0x000fe200078e0292 */
[----:B------:R-:W-:-:S03]  /*6c60*/  SHF.L.U64.HI R55, R11, 0x2, R212 ;  /* 0x000000020b377819 */ /* 0x000fc600000102d4 */
[----:B------:R-:W-:Y:S01]  /*6c70*/  IMAD.SHL.U32 R175, R88, 0x10, RZ ;  /* 0x0000001058af7824 */ /* 0x000fe200078e00ff */
[----:B------:R-:W3:Y:S01]  /*6c80*/  @!P3 LDG.E.EL R222, desc[UR6][R146.64] ;  /* 0x0000000692deb981 */ /* 0x000ee2000c2e1900 */
[----:B0-----:R-:W-:Y:S02]  /*6c90*/  IMAD.SHL.U32 R148, R11, 0x4, RZ ;  /* 0x000000040b947824 */ /* 0x001fe400078e00ff */
[----:B------:R-:W-:-:S03]  /*6ca0*/  VIADD R174, R175, 0xfffff400 ;  /* 0xfffff400afae7836 */ /* 0x000fc60000000000 */
[----:B------:R-:W-:Y:S01]  /*6cb0*/  IADD3 R166, P3, R148, UR12, RZ ;  /* 0x0000000c94a67c10 */ /* 0x000fe2000ff7e0ff */
[----:B------:R-:W-:-:S03]  /*6cc0*/  IMAD.SHL.U32 R48, R48, 0x10, RZ ;  /* 0x0000001030307824 */ /* 0x000fc600078e00ff */
[----:B------:R-:W-:Y:S02]  /*6cd0*/  IADD3.X R167, R55, UR13, RZ, P3, !PT ;  /* 0x0000000d37a77c10 */ /* 0x000fe40009ffe4ff */
[----:B------:R-:W-:Y:S01]  /*6ce0*/  ISETP.GE.AND P3, PT, R40, 0x80, PT ;  /* 0x000000802800780c */ /* 0x000fe20003f66270 */
[----:B------:R-:W-:-:S04]  /*6cf0*/  IMAD.WIDE R140, R174, 0x4, R140 ;  /* 0x00000004ae8c7825 */ /* 0x000fc800078e028c */
[----:B------:R-:W-:Y:S01]  /*6d00*/  IMAD.WIDE.U32 R112, R48, 0x4, R112 ;  /* 0x0000000430707825 */ /* 0x000fe200078e0070 */
[----:B------:R-:W-:Y:S02]  /*6d10*/  CS2R R220, SRZ ;  /* 0x0000000000dc7805 */ /* 0x000fe4000001ff00 */
[----:B------:R-:W-:Y:S01]  /*6d20*/  CS2R R218, SRZ ;  /* 0x0000000000da7805 */ /* 0x000fe2000001ff00 */
[----:B------:R-:W-:-:S04]  /*6d30*/  IMAD.WIDE R140, R30, 0x4, R140 ;  /* 0x000000041e8c7825 */ /* 0x000fc800078e028c */
[----:B------:R-:W-:Y:S01]  /*6d40*/  IMAD.WIDE R112, R187, 0x4, R112 ;  /* 0x00000004bb707825 */ /* 0x000fe200078e0270 */
[----:B------:R0:W3:Y:S04]  /*6d50*/  @P6 LDG.E.EL R220, desc[UR6][R140.64] ;  /* 0x000000068cdc6981 */ /* 0x0000e8000c2e1900 */
[----:B------:R1:W3:Y:S01]  /*6d60*/  @!P3 LDG.E.EL R219, desc[UR6][R112.64] ;  /* 0x0000000670dbb981 */ /* 0x0002e2000c2e1900 */
[----:B0-----:R-:W-:-:S04]  /*6d70*/  IADD3 R140, P3, R148, UR4, RZ ;  /* 0x00000004948c7c10 */ /* 0x001fc8000ff7e0ff */
[----:B------:R-:W-:Y:S02]  /*6d80*/  IADD3.X R141, R55, UR5, RZ, P3, !PT ;  /* 0x00000005378d7c10 */ /* 0x000fe40009ffe4ff */
[----:B------:R-:W-:Y:S01]  /*6d90*/  ISETP.GE.AND P3, PT, R40, 0x80, PT ;  /* 0x000000802800780c */ /* 0x000fe20003f66270 */
[----:B-1----:R-:W-:-:S04]  /*6da0*/  IMAD.WIDE.U32 R112, R59, 0x4, R114 ;  /* 0x000000043b707825 */ /* 0x002fc800078e0072 */
[----:B------:R-:W-:-:S08]  /*6db0*/  IMAD.WIDE R112, R187, 0x4, R112 ;  /* 0x00000004bb707825 */ /* 0x000fd000078e0270 */
[----:B------:R0:W3:Y:S01]  /*6dc0*/  @!P3 LDG.E.EL R218, desc[UR6][R112.64] ;  /* 0x0000000670dab981 */ /* 0x0000e2000c2e1900 */
[----:B------:R-:W-:-:S04]  /*6dd0*/  IMAD.WIDE R146, R175, 0x4, R150 ;  /* 0x00000004af927825 */ /* 0x000fc800078e0296 */
[C---:B------:R-:W-:Y:S02]  /*6de0*/  VIADD R150, R175.reuse, 0xfffff800 ;  /* 0xfffff800af967836 */ /* 0x040fe40000000000 */
[----:B0-----:R-:W-:-:S04]  /*6df0*/  IMAD.WIDE R112, R175, 0x4, R152 ;  /* 0x00000004af707825 */ /* 0x001fc800078e0298 */
[----:B------:R-:W-:Y:S02]  /*6e00*/  IMAD.MOV.U32 R89, RZ, RZ, RZ ;  /* 0x000000ffff597224 */ /* 0x000fe400078e00ff */
[----:B------:R-:W-:-:S04]  /*6e10*/  IMAD.WIDE R112, R38, 0x4, R112 ;  /* 0x0000000426707825 */ /* 0x000fc800078e0270 */
[----:B------:R-:W-:Y:S01]  /*6e20*/  IMAD.WIDE R144, R150, 0x4, R144 ;  /* 0x0000000496907825 */ /* 0x000fe200078e0290 */
[----:B------:R0:W3:Y:S01]  /*6e30*/  @P0 LDG.E.EL R89, desc[UR6][R112.64] ;  /* 0x0000000670590981 */ /* 0x0000e2000c2e1900 */
[----:B------:R-:W-:Y:S02]  /*6e40*/  CS2R R216, SRZ ;  /* 0x0000000000d87805 */ /* 0x000fe4000001ff00 */
[----:B------:R-:W-:-:S04]  /*6e50*/  IMAD.WIDE R144, R30, 0x4, R144 ;  /* 0x000000041e907825 */ /* 0x000fc800078e0290 */
[----:B0-----:R-:W-:Y:S01]  /*6e60*/  IMAD.WIDE R112, R150, 0x4, R158 ;  /* 0x0000000496707825 */ /* 0x001fe200078e029e */
[----:B------:R0:W3:Y:S03]  /*6e70*/  @P2 LDG.E.EL R221, desc[UR6][R144.64] ;  /* 0x0000000690dd2981 */ /* 0x0000e6000c2e1900 */
[----:B------:R-:W-:Y:S01]  /*6e80*/  IMAD.WIDE R112, R30, 0x4, R112 ;  /* 0x000000041e707825 */ /* 0x000fe200078e0270 */
[----:B0-----:R-:W-:-:S04]  /*6e90*/  IADD3 R144, P3, R148, UR8, RZ ;  /* 0x0000000894907c10 */ /* 0x001fc8000ff7e0ff */
[----:B------:R0:W3:Y:S01]  /*6ea0*/  @P2 LDG.E.EL R217, desc[UR6][R112.64] ;  /* 0x0000000670d92981 */ /* 0x0000e2000c2e1900 */
[----:B------:R-:W-:Y:S02]  /*6eb0*/  IADD3.X R145, R55, UR9, RZ, P3, !PT ;  /* 0x0000000937917c10 */ /* 0x000fe40009ffe4ff */
[----:B------:R-:W-:Y:S01]  /*6ec0*/  IADD3 R114, P3, R148, UR10, RZ ;  /* 0x0000000a94727c10 */ /* 0x000fe2000ff7e0ff */
[----:B0-----:R-:W-:-:S03]  /*6ed0*/  IMAD.WIDE R112, R174, 0x4, R160 ;  /* 0x00000004ae707825 */ /* 0x001fc600078e02a0 */
[----:B------:R-:W-:Y:S02]  /*6ee0*/  IADD3.X R115, R55, UR11, RZ, P3, !PT ;  /* 0x0000000b37737c10 */ /* 0x000fe40009ffe4ff */
[C---:B------:R-:W-:Y:S01]  /*6ef0*/  SHF.L.U64.HI R55, R16.reuse, 0x2, R213 ;  /* 0x0000000210377819 */ /* 0x040fe200000102d5 */
[----:B------:R-:W-:Y:S02]  /*6f00*/  IMAD.SHL.U32 R16, R16, 0x4, RZ ;  /* 0x0000000410107824 */ /* 0x000fe400078e00ff */
[----:B------:R-:W-:-:S04]  /*6f10*/  IMAD.WIDE R112, R30, 0x4, R112 ;  /* 0x000000041e707825 */ /* 0x000fc800078e0270 */
[----:B------:R-:W-:Y:S01]  /*6f20*/  IMAD.MOV.U32 R11, RZ, RZ, RZ ;  /* 0x000000ffff0b7224 */ /* 0x000fe200078e00ff */
[----:B------:R0:W3:Y:S01]  /*6f30*/  @P6 LDG.E.EL R216, desc[UR6][R112.64] ;  /* 0x0000000670d86981 */ /* 0x0000e2000c2e1900 */
[----:B------:R-:W-:-:S05]  /*6f40*/  IMAD.WIDE R146, R38, 0x4, R146 ;  /* 0x0000000426927825 */ /* 0x000fca00078e0292 */
[----:B------:R1:W3:Y:S01]  /*6f50*/  @P0 LDG.E.EL R11, desc[UR6][R146.64] ;  /* 0x00000006920b0981 */ /* 0x0002e2000c2e1900 */
[----:B0-----:R-:W-:-:S04]  /*6f60*/  IADD3 R112, P3, R16, UR16, RZ ;  /* 0x0000001010707c10 */ /* 0x001fc8000ff7e0ff */
[----:B------:R-:W-:Y:S02]  /*6f70*/  IADD3.X R113, R55, UR17, RZ, P3, !PT ;  /* 0x0000001137717c10 */ /* 0x000fe40009ffe4ff */
[----:B------:R-:W-:Y:S01]  /*6f80*/  ISETP.GE.AND P3, PT, R40, 0x80, PT ;  /* 0x000000802800780c */ /* 0x000fe20003f66270 */
[----:B-1----:R-:W-:Y:S01]  /*6f90*/  IMAD.WIDE.U32 R146, R48, 0x4, R162 ;  /* 0x0000000430927825 */ /* 0x002fe200078e00a2 */
[----:B------:R-:W-:-:S03]  /*6fa0*/  CS2R R214, SRZ ;  /* 0x0000000000d67805 */ /* 0x000fc6000001ff00 */
[----:B------:R-:W-:-:S08]  /*6fb0*/  IMAD.WIDE R146, R187, 0x4, R146 ;  /* 0x00000004bb927825 */ /* 0x000fd000078e0292 */
[----:B------:R0:W3:Y:S01]  /*6fc0*/  @!P3 LDG.E.EL R215, desc[UR6][R146.64] ;  /* 0x0000000692d7b981 */ /* 0x0000e2000c2e1900 */
[----:B------:R-:W-:Y:S01]  /*6fd0*/  IMAD.WIDE R140, R175, 0x4, R140 ;  /* 0x00000004af8c7825 */ /* 0x000fe200078e028c */
[----:B------:R-:W-:-:S03]  /*6fe0*/  CS2R R212, SRZ ;  /* 0x0000000000d47805 */ /* 0x000fc6000001ff00 */
[----:B0-----:R-:W-:Y:S01]  /*6ff0*/  IMAD.WIDE.U32 R146, R59, 0x4, R164 ;  /* 0x000000043b927825 */ /* 0x001fe200078e00a4 */
[----:B------:R-:W-:-:S03]  /*7000*/  CS2R R164, SRZ ;  /* 0x0000000000a47805 */ /* 0x000fc6000001ff00 */
[----:B------:R-:W-:-:S04]  /*7010*/  IMAD.WIDE R146, R187, 0x4, R146 ;  /* 0x00000004bb927825 */ /* 0x000fc800078e0292 */
[----:B------:R-:W-:Y:S01]  /*7020*/  IMAD.WIDE R140, R38, 0x4, R140 ;  /* 0x00000004268c7825 */ /* 0x000fe200078e028c */
[----:B------:R-:W3:Y:S01]  /*7030*/  @!P3 LDG.E.EL R212, desc[UR6][R146.64] ;  /* 0x0000000692d4b981 */ /* 0x000ee2000c2e1900 */
[----:B------:R-:W-:-:S03]  /*7040*/  IADD3 R148, P3, R16, UR18, RZ ;  /* 0x0000001210947c10 */ /* 0x000fc6000ff7e0ff */
[----:B------:R0:W3:Y:S01]  /*7050*/  @P0 LDG.E.EL R164, desc[UR6][R140.64] ;  /* 0x000000068ca40981 */ /* 0x0000e2000c2e1900 */
[----:B------:R-:W-:Y:S01]  /*7060*/  IADD3.X R149, R55, UR19, RZ, P3, !PT ;  /* 0x0000001337957c10 */ /* 0x000fe20009ffe4ff */
[----:B------:R-:W-:-:S04]  /*7070*/  IMAD.WIDE R114, R174, 0x4, R114 ;  /* 0x00000004ae727825 */ /* 0x000fc800078e0272 */
[----:B0-----:R-:W-:Y:S01]  /*7080*/  IMAD.WIDE R140, R150, 0x4, R144 ;  /* 0x00000004968c7825 */ /* 0x001fe200078e0290 */
[----:B------:R-:W-:-:S04]  /*7090*/  IADD3 R144, P3, R16, UR20, RZ ;  /* 0x0000001410907c10 */ /* 0x000fc8000ff7e0ff */
[----:B------:R-:W-:Y:S01]  /*70a0*/  IADD3.X R145, R55, UR21, RZ, P3, !PT ;  /* 0x0000001537917c10 */ /* 0x000fe20009ffe4ff */
[----:B------:R-:W-:Y:S01]  /*70b0*/  IMAD.WIDE R114, R30, 0x4, R114 ;  /* 0x000000041e727825 */ /* 0x000fe200078e0272 */
[----:B------:R-:W-:-:S04]  /*70c0*/  IADD3 R146, P3, R16, UR14, RZ ;  /* 0x0000000e10927c10 */ /* 0x000fc8000ff7e0ff */
[----:B------:R-:W-:Y:S01]  /*70d0*/  IADD3.X R147, R55, UR15, RZ, P3, !PT ;  /* 0x0000000f37937c10 */ /* 0x000fe20009ffe4ff */
[----:B------:R0:W3:Y:S01]  /*70e0*/  @P6 LDG.E.EL R213, desc[UR6][R114.64] ;  /* 0x0000000672d56981 */ /* 0x0000e2000c2e1900 */
[----:B------:R-:W-:Y:S01]  /*70f0*/  ISETP.GE.AND P3, PT, R40, 0x80, PT ;  /* 0x000000802800780c */ /* 0x000fe20003f66270 */
[----:B------:R-:W-:Y:S02]  /*7100*/  IMAD.MOV.U32 R211, RZ, RZ, RZ ;  /* 0x000000ffffd37224 */ /* 0x000fe400078e00ff */
[----:B0-----:R-:W-:-:S04]  /*7110*/  IMAD.WIDE.U32 R114, R48, 0x4, R166 ;  /* 0x0000000430727825 */ /* 0x001fc800078e00a6 */
[----:B------:R-:W-:Y:S02]  /*7120*/  IMAD.SHL.U32 R152, R17, 0x4, RZ ;  /* 0x0000000411987824 */ /* 0x000fe400078e00ff */
[----:B------:R-:W-:Y:S01]  /*7130*/  IMAD.WIDE R114, R187, 0x4, R114 ;  /* 0x00000004bb727825 */ /* 0x000fe200078e0272 */
[----:B--2---:R-:W-:-:S04]  /*7140*/  SHF.L.U64.HI R55, R17, 0x2, R210 ;  /* 0x0000000211377819 */ /* 0x004fc800000102d2 */
[----:B------:R-:W2:Y:S01]  /*7150*/  @!P3 LDG.E.EL R211, desc[UR6][R114.64] ;  /* 0x0000000672d3b981 */ /* 0x000ea2000c2e1900 */
[----:B------:R-:W-:Y:S01]  /*7160*/  IADD3 R16, P3, R152, UR16, RZ ;  /* 0x0000001098107c10 */ /* 0x000fe2000ff7e0ff */
[----:B------:R-:W-:-:S03]  /*7170*/  IMAD.WIDE.U32 R100, R59, 0x4, R100 ;  /* 0x000000043b647825 */ /* 0x000fc600078e0064 */
[----:B------:R-:W-:Y:S02]  /*7180*/  IADD3.X R17, R55, UR17, RZ, P3, !PT ;  /* 0x0000001137117c10 */ /* 0x000fe40009ffe4ff */
[----:B------:R-:W-:Y:S01]  /*7190*/  ISETP.GE.AND P3, PT, R40, 0x80, PT ;  /* 0x000000802800780c */ /* 0x000fe20003f66270 */
[----:B------:R-:W-:Y:S02]  /*71a0*/  IMAD.MOV.U32 R210, RZ, RZ, RZ ;  /* 0x000000ffffd27224 */ /* 0x000fe400078e00ff */
[----:B------:R-:W-:Y:S01]  /*71b0*/  IMAD.WIDE R100, R187, 0x4, R100 ;  /* 0x00000004bb647825 */ /* 0x000fe200078e0264 */
[----:B------:R-:W-:-:S03]  /*71c0*/  CS2R R166, SRZ ;  /* 0x0000000000a67805 */ /* 0x000fc6000001ff00 */
[----:B------:R-:W-:-:S06]  /*71d0*/  IMAD.WIDE R86, R150, 0x4, R86 ;  /* 0x0000000496567825 */ /* 0x000fcc00078e0256 */
[----:B------:R0:W2:Y:S01]  /*71e0*/  @!P3 LDG.E.EL R210, desc[UR6][R100.64] ;  /* 0x0000000664d2b981 */ /* 0x0000a2000c2e1900 */
[----:B------:R-:W-:Y:S02]  /*71f0*/  IMAD.MOV.U32 R209, RZ, RZ, RZ ;  /* 0x000000ffffd17224 */ /* 0x000fe400078e00ff */
[----:B0-----:R-:W-:-:S04]  /*7200*/  IMAD.WIDE R100, R175, 0x4, R110 ;  /* 0x00000004af647825 */ /* 0x001fc800078e026e */
[----:B------:R-:W-:-:S04]  /*7210*/  IMAD.WIDE R100, R38, 0x4, R100 ;  /* 0x0000000426647825 */ /* 0x000fc800078e0264 */
[C---:B------:R-:W-:Y:S01]  /*7220*/  IMAD.WIDE R86, R30.reuse, 0x4, R86 ;  /* 0x000000041e567825 */ /* 0x040fe200078e0256 */
[----:B------:R0:W2:Y:S03]  /*7230*/  @P0 LDG.E.EL R166, desc[UR6][R100.64] ;  /* 0x0000000664a60981 */ /* 0x0000a6000c2e1900 */
[----:B------:R-:W-:Y:S01]  /*7240*/  IMAD.WIDE R140, R30, 0x4, R140 ;  /* 0x000000041e8c7825 */ /* 0x000fe200078e028c */
[----:B------:R1:W2:Y:S04]  /*7250*/  @P2 LDG.E.EL R209, desc[UR6][R86.64] ;  /* 0x0000000656d12981 */ /* 0x0002a8000c2e1900 */
[----:B------:R4:W2:Y:S01]  /*7260*/  @P2 LDG.E.EL R214, desc[UR6][R140.64] ;  /* 0x000000068cd62981 */ /* 0x0008a2000c2e1900 */
[----:B0-----:R-:W-:Y:S01]  /*7270*/  IADD3 R100, P3, R152, UR18, RZ ;  /* 0x0000001298647c10 */ /* 0x001fe2000ff7e0ff */
[----:B-1----:R-:W-:-:S03]  /*7280*/  IMAD.WIDE R86, R174, 0x4, R108 ;  /* 0x00000004ae567825 */ /* 0x002fc600078e026c */
[----:B------:R-:W-:Y:S02]  /*7290*/  IADD3.X R101, R55, UR19, RZ, P3, !PT ;  /* 0x0000001337657c10 */ /* 0x000fe40009ffe4ff */
[----:B----4-:R-:W-:Y:S02]  /*72a0*/  IADD3 R140, P3, R152, UR20, RZ ;  /* 0x00000014988c7c10 */ /* 0x010fe4000ff7e0ff */
[----:B------:R-:W-:Y:S01]  /*72b0*/  CS2R R206, SRZ ;  /* 0x0000000000ce7805 */ /* 0x000fe2000001ff00 */
[----:B------:R-:W-:Y:S01]  /*72c0*/  IMAD.WIDE R86, R30, 0x4, R86 ;  /* 0x000000041e567825 */ /* 0x000fe200078e0256 */
[----:B------:R-:W-:Y:S02]  /*72d0*/  IADD3.X R141, R55, UR21, RZ, P3, !PT ;  /* 0x00000015378d7c10 */ /* 0x000fe40009ffe4ff */
[----:B------:R-:W-:Y:S02]  /*72e0*/  IADD3 R152, P3, R152, UR14, RZ ;  /* 0x0000000e98987c10 */ /* 0x000fe4000ff7e0ff */
[----:B------:R0:W4:Y:S01]  /*72f0*/  @P6 LDG.E.EL R207, desc[UR6][R86.64] ;  /* 0x0000000656cf6981 */ /* 0x000122000c2e1900 */
[----:B------:R-:W-:Y:S01]  /*7300*/  IMAD.WIDE.U32 R108, R48, 0x4, R80 ;  /* 0x00000004306c7825 */ /* 0x000fe200078e0050 */
[----:B------:R-:W-:-:S02]  /*7310*/  IADD3.X R153, R55, UR15, RZ, P3, !PT ;  /* 0x0000000f37997c10 */ /* 0x000fc40009ffe4ff */
[----:B0-----:R-:W-:Y:S01]  /*7320*/  IADD3 R86, P3, R10, UR14, RZ ;  /* 0x0000000e0a567c10 */ /* 0x001fe2000ff7e0ff */
[----:B------:R-:W-:Y:S01]  /*7330*/  IMAD.WIDE R108, R187, 0x4, R108 ;  /* 0x00000004bb6c7825 */ /* 0x000fe200078e026c */
[----:B------:R-:W2:Y:S02]  /*7340*/  LDL.LU R10, [R1+0x130] ;  /* 0x00013000010a7983 */ /* 0x000ea40000300800 */
[----:B------:R-:W-:Y:S02]  /*7350*/  IADD3.X R87, R47, UR15, RZ, P3, !PT ;  /* 0x0000000f2f577c10 */ /* 0x000fe40009ffe4ff */
[----:B------:R-:W-:Y:S02]  /*7360*/  SHF.L.U64.HI R47, R45, 0x2, R31 ;  /* 0x000000022d2f7819 */ /* 0x000fe4000001021f */
[----:B------:R-:W2:Y:S04]  /*7370*/  LDL.LU R31, [R1+0x12c] ;  /* 0x00012c00011f7983 */ /* 0x000ea80000300800 */
[----:B------:R-:W2:Y:S04]  /*7380*/  LDL.LU R187, [R1+0x9c] ;  /* 0x00009c0001bb7983 */ /* 0x000ea80000300800 */
[----:B------:R-:W3:Y:S01]  /*7390*/  LDL.LU R188, [R1+0xc0] ;  /* 0x0000c00001bc7983 */ /* 0x000ee20000300800 */
[C---:B------:R-:W-:Y:S01]  /*73a0*/  IMAD.SHL.U32 R114, R39.reuse, 0x4, RZ ;  /* 0x0000000427727824 */ /* 0x040fe200078e00ff */
[----:B------:R-:W-:-:S04]  /*73b0*/  SHF.L.U64.HI R111, R39, 0x2, R244 ;  /* 0x00000002276f7819 */ /* 0x000fc800000102f4 */
[----:B------:R-:W-:-:S04]  /*73c0*/  IADD3 R80, P3, R114, UR4, RZ ;  /* 0x0000000472507c10 */ /* 0x000fc8000ff7e0ff */
[----:B------:R-:W-:Y:S02]  /*73d0*/  IADD3.X R81, R111, UR5, RZ, P3, !PT ;  /* 0x000000056f517c10 */ /* 0x000fe40009ffe4ff */
[----:B------:R-:W-:Y:S01]  /*73e0*/  ISETP.GE.AND P3, PT, R40, 0x80, PT ;  /* 0x000000802800780c */ /* 0x000fe20003f66270 */
[----:B------:R-:W-:Y:S02]  /*73f0*/  IMAD.SHL.U32 R110, R42, 0x4, RZ ;  /* 0x000000042a6e7824 */ /* 0x000fe400078e00ff */
[----:B------:R-:W-:Y:S01]  /*7400*/  IMAD.WIDE R80, R184, 0x4, R80 ;  /* 0x00000004b8507825 */ /* 0x000fe200078e0250 */
[----:B------:R-:W-:-:S03]  /*7410*/  SHF.L.U64.HI R48, R42, 0x2, R252 ;  /* 0x000000022a307819 */ /* 0x000fc600000102fc */
[----:B------:R-:W-:Y:S02]  /*7420*/  IMAD.MOV.U32 R55, RZ, RZ, RZ ;  /* 0x000000ffff377224 */ /* 0x000fe400078e00ff */
[----:B------:R-:W-:-:S04]  /*7430*/  IMAD.WIDE R80, R38, 0x4, R80 ;  /* 0x0000000426507825 */ /* 0x000fc800078e0250 */
[----:B------:R0:W3:Y:S01]  /*7440*/  @!P3 LDG.E.EL R206, desc[UR6][R108.64] ;  /* 0x000000066cceb981 */ /* 0x0000e2000c2e1900 */
[----:B------:R-:W-:-:S03]  /*7450*/  IMAD.SHL.U32 R158, R45, 0x4, RZ ;  /* 0x000000042d9e7824 */ /* 0x000fc600078e00ff */
[----:B------:R1:W3:Y:S01]  /*7460*/  @P1 LDG.E.EL R55, desc[UR6][R80.64] ;  /* 0x0000000650371981 */ /* 0x0002e2000c2e1900 */
[----:B0-----:R-:W-:-:S04]  /*7470*/  IADD3 R108, P3, R110, UR4, RZ ;  /* 0x000000046e6c7c10 */ /* 0x001fc8000ff7e0ff */
[----:B------:R-:W-:Y:S02]  /*7480*/  IADD3.X R109, R48, UR5, RZ, P3, !PT ;  /* 0x00000005306d7c10 */ /* 0x000fe40009ffe4ff */
[----:B-1----:R-:W-:-:S04]  /*7490*/  IADD3 R80, P3, R158, UR4, RZ ;  /* 0x000000049e507c10 */ /* 0x002fc8000ff7e0ff */
[----:B------:R-:W-:Y:S02]  /*74a0*/  IADD3.X R81, R47, UR5, RZ, P3, !PT ;  /* 0x000000052f517c10 */ /* 0x000fe40009ffe4ff */
[----:B------:R-:W-:Y:S01]  /*74b0*/  LOP3.LUT P3, RZ, R0, 0x8, RZ, 0xc0, !PT ;  /* 0x0000000800ff7812 */ /* 0x000fe2000786c0ff */
[----:B------:R-:W-:-:S04]  /*74c0*/  IMAD.WIDE R108, R173, 0x4, R108 ;  /* 0x00000004ad6c7825 */ /* 0x000fc800078e026c */
[----:B------:R-:W-:Y:S02]  /*74d0*/  IMAD.MOV.U32 R42, RZ, RZ, RZ ;  /* 0x000000ffff2a7224 */ /* 0x000fe400078e00ff */
[----:B------:R-:W-:-:S04]  /*74e0*/  IMAD.WIDE R108, R38, 0x4, R108 ;  /* 0x00000004266c7825 */ /* 0x000fc800078e026c */
[----:B------:R-:W-:Y:S02]  /*74f0*/  IMAD.WIDE R80, R175, 0x4, R80 ;  /* 0x00000004af507825 */ /* 0x000fe400078e0250 */
[----:B------:R0:W3:Y:S02]  /*7500*/  @P3 LDG.E.EL R42, desc[UR6][R108.64] ;  /* 0x000000066c2a3981 */ /* 0x0000e4000c2e1900 */
[----:B------:R-:W-:Y:S02]  /*7510*/  IMAD.MOV.U32 R45, RZ, RZ, RZ ;  /* 0x000000ffff2d7224 */ /* 0x000fe400078e00ff */
[----:B------:R-:W-:-:S05]  /*7520*/  IMAD.WIDE R80, R38, 0x4, R80 ;  /* 0x0000000426507825 */ /* 0x000fca00078e0250 */
[----:B------:R1:W3:Y:S01]  /*7530*/  @P0 LDG.E.EL R45, desc[UR6][R80.64] ;  /* 0x00000006502d0981 */ /* 0x0002e2000c2e1900 */
[----:B0-----:R-:W-:-:S04]  /*7540*/  IADD3 R108, P3, R114, UR8, RZ ;  /* 0x00000008726c7c10 */ /* 0x001fc8000ff7e0ff */
[----:B------:R-:W-:Y:S02]  /*7550*/  IADD3.X R109, R111, UR9, RZ, P3, !PT ;  /* 0x000000096f6d7c10 */ /* 0x000fe40009ffe4ff */
[----:B------:R-:W-:Y:S01]  /*7560*/  IADD3 R38, P3, R110, UR8, RZ ;  /* 0x000000086e267c10 */ /* 0x000fe2000ff7e0ff */
[----:B-1----:R-:W-:Y:S01]  /*7570*/  IMAD.WIDE R80, R177, 0x4, R108 ;  /* 0x00000004b1507825 */ /* 0x002fe200078e026c */
[----:B------:R-:W-:Y:S02]  /*7580*/  CS2R R204, SRZ ;  /* 0x0000000000cc7805 */ /* 0x000fe4000001ff00 */
[----:B------:R-:W-:Y:S01]  /*7590*/  IADD3.X R39, R48, UR9, RZ, P3, !PT ;  /* 0x0000000930277c10 */ /* 0x000fe20009ffe4ff */
[----:B------:R-:W-:-:S04]  /*75a0*/  IMAD.WIDE R80, R30, 0x4, R80 ;  /* 0x000000041e507825 */ /* 0x000fc800078e0250 */
[----:B------:R-:W-:Y:S01]  /*75b0*/  IMAD.WIDE R38, R169, 0x4, R38 ;  /* 0x00000004a9267825 */ /* 0x000fe200078e0226 */
[----:B------:R0:W3:Y:S03]  /*75c0*/  @P2 LDG.E.EL R205, desc[UR6][R80.64] ;  /* 0x0000000650cd2981 */ /* 0x0000e6000c2e1900 */
[----:B------:R-:W-:Y:S01]  /*75d0*/  IMAD.WIDE R38, R30, 0x4, R38 ;  /* 0x000000041e267825 */ /* 0x000fe200078e0226 */
[----:B0-----:R-:W-:-:S04]  /*75e0*/  IADD3 R80, P3, R158, UR8, RZ ;  /* 0x000000089e507c10 */ /* 0x001fc8000ff7e0ff */
[----:B------:R0:W3:Y:S01]  /*75f0*/  @P2 LDG.E.EL R204, desc[UR6][R38.64] ;  /* 0x0000000626cc2981 */ /* 0x0000e2000c2e1900 */
[----:B------:R-:W-:-:S03]  /*7600*/  IADD3.X R81, R47, UR9, RZ, P3, !PT ;  /* 0x000000092f517c10 */ /* 0x000fc60009ffe4ff */
[----:B------:R-:W-:Y:S01]  /*7610*/  IMAD.WIDE R80, R150, 0x4, R80 ;  /* 0x0000000496507825 */ /* 0x000fe200078e0250 */
[----:B0-----:R-:W-:Y:S02]  /*7620*/  IADD3 R38, P3, R114, UR10, RZ ;  /* 0x0000000a72267c10 */ /* 0x001fe4000ff7e0ff */
[----:B------:R-:W-:Y:S02]  /*7630*/  CS2R R202, SRZ ;  /* 0x0000000000ca7805 */ /* 0x000fe4000001ff00 */
[----:B------:R-:W-:Y:S01]  /*7640*/  IADD3.X R39, R111, UR11, RZ, P3, !PT ;  /* 0x0000000b6f277c10 */ /* 0x000fe20009ffe4ff */
[----:B------:R-:W-:Y:S01]  /*7650*/  IMAD.WIDE R80, R30, 0x4, R80 ;  /* 0x000000041e507825 */ /* 0x000fe200078e0250 */
[----:B------:R-:W-:-:S04]  /*7660*/  IADD3 R114, P3, R114, UR14, RZ ;  /* 0x0000000e72727c10 */ /* 0x000fc8000ff7e0ff */
[----:B------:R-:W-:Y:S01]  /*7670*/  IADD3.X R115, R111, UR15, RZ, P3, !PT ;  /* 0x0000000f6f737c10 */ /* 0x000fe20009ffe4ff */
[----:B------:R0:W3:Y:S02]  /*7680*/  @P2 LDG.E.EL R203, desc[UR6][R80.64] ;  /* 0x0000000650cb2981 */ /* 0x0000e4000c2e1900 */
[----:B0-----:R-:W-:-:S04]  /*7690*/  IADD3 R80, P3, R110, UR10, RZ ;  /* 0x0000000a6e507c10 */ /* 0x001fc8000ff7e0ff */
[----:B------:R-:W-:Y:S02]  /*76a0*/  IADD3.X R81, R48, UR11, RZ, P3, !PT ;  /* 0x0000000b30517c10 */ /* 0x000fe40009ffe4ff */
[----:B------:R-:W-:-:S04]  /*76b0*/  IADD3 R110, P3, R110, UR14, RZ ;  /* 0x0000000e6e6e7c10 */ /* 0x000fc8000ff7e0ff */
[----:B------:R-:W-:Y:S02]  /*76c0*/  IADD3.X R111, R48, UR15, RZ, P3, !PT ;  /* 0x0000000f306f7c10 */ /* 0x000fe40009ffe4ff */
[----:B------:R-:W-:-:S04]  /*76d0*/  IADD3 R150, P3, R158, UR10, RZ ;  /* 0x0000000a9e967c10 */ /* 0x000fc8000ff7e0ff */
[----:B------:R-:W-:Y:S01]  /*76e0*/  IADD3.X R151, R47, UR11, RZ, P3, !PT ;  /* 0x0000000b2f977c10 */ /* 0x000fe20009ffe4ff */
[----:B------:R-:W-:Y:S01]  /*76f0*/  IMAD.WIDE R80, R168, 0x4, R80 ;  /* 0x00000004a8507825 */ /* 0x000fe200078e0250 */
[----:B------:R-:W-:-:S03]  /*7700*/  LOP3.LUT R0, R0, 0xfffff7ff, RZ, 0xc0, !PT ;  /* 0xfffff7ff00007812 */ /* 0x000fc600078ec0ff */
[----:B------:R-:W-:-:S04]  /*7710*/  IMAD.WIDE R38, R170, 0x4, R38 ;  /* 0x00000004aa267825 */ /* 0x000fc800078e0226 */
[----:B------:R-:W-:Y:S01]  /*7720*/  IMAD.WIDE R150, R174, 0x4, R150 ;  /* 0x00000004ae967825 */ /* 0x000fe200078e0296 */
[----:B------:R-:W-:-:S03]  /*7730*/  @P0 LOP3.LUT R0, R0, 0x800, RZ, 0xfc, !PT ;  /* 0x0000080000000812 */ /* 0x000fc600078efcff */
[----:B------:R-:W-:Y:S01]  /*7740*/  IMAD.WIDE R108, R30, 0x4, R80 ;  /* 0x000000041e6c7825 */ /* 0x000fe200078e0250 */
[----:B------:R-:W-:-:S03]  /*7750*/  ISETP.GE.AND P0, PT, R40, 0x80, PT ;  /* 0x000000802800780c */ /* 0x000fc60003f06270 */
[----:B------:R-:W-:-:S04]  /*7760*/  IMAD.WIDE R38, R30, 0x4, R38 ;  /* 0x000000041e267825 */ /* 0x000fc800078e0226 */
[----:B------:R-:W-:Y:S01]  /*7770*/  IMAD.WIDE R150, R30, 0x4, R150 ;  /* 0x000000041e967825 */ /* 0x000fe200078e0296 */
[----:B------:R-:W-:Y:S01]  /*7780*/  CS2R R200, SRZ ;  /* 0x0000000000c87805 */ /* 0x000fe2000001ff00 */
[----:B------:R0:W3:Y:S02]  /*7790*/  @P4 LDG.E.EL R165, desc[UR6][R38.64] ;  /* 0x0000000626a54981 */ /* 0x0000e4000c2e1900 */
[----:B------:R-:W-:Y:S01]  /*77a0*/  IMAD.SHL.U32 R244, R40, 0x80, RZ ;  /* 0x0000008028f47824 */ /* 0x000fe200078e00ff */
[----:B------:R-:W-:Y:S02]  /*77b0*/  CS2R R198, SRZ ;  /* 0x0000000000c67805 */ /* 0x000fe4000001ff00 */
[----:B------:R-:W-:Y:S01]  /*77c0*/  CS2R R196, SRZ ;  /* 0x0000000000c47805 */ /* 0x000fe2000001ff00 */
[----:B------:R-:W-:Y:S01]  /*77d0*/  IMAD.SHL.U32 R175, R193, 0x10, RZ ;  /* 0x00000010c1af7824 */ /* 0x000fe200078e00ff */
[----:B------:R-:W-:Y:S01]  /*77e0*/  CS2R R194, SRZ ;  /* 0x0000000000c27805 */ /* 0x000fe2000001ff00 */
[----:B------:R-:W-:Y:S01]  /*77f0*/  IMAD.MOV.U32 R181, RZ, RZ, RZ ;  /* 0x000000ffffb57224 */ /* 0x000fe200078e00ff */
[----:B------:R-:W3:Y:S01]  /*7800*/  @P6 LDG.E.EL R202, desc[UR6][R150.64] ;  /* 0x0000000696ca6981 */ /* 0x000ee2000c2e1900 */
[----:B0-----:R-:W-:-:S04]  /*7810*/  IADD3 R38, P3, R158, UR14, RZ ;  /* 0x0000000e9e267c10 */ /* 0x001fc8000ff7e0ff */
[----:B------:R-:W-:Y:S02]  /*7820*/  IADD3.X R39, R47, UR15, RZ, P3, !PT ;  /* 0x0000000f2f277c10 */ /* 0x000fe40009ffe4ff */
[C---:B--2---:R-:W-:Y:S02]  /*7830*/  SHF.L.U64.HI R48, R31.reuse, 0x2, R187 ;  /* 0x000000021f307819 */ /* 0x044fe400000102bb */
[----:B------:R-:W0:Y:S01]  /*7840*/  S2R R187, SR_TID.X ;  /* 0x0000000000bb7919 */ /* 0x000e220000002100 */
[----:B------:R-:W-:Y:S02]  /*7850*/  IMAD.SHL.U32 R80, R31, 0x4, RZ ;  /* 0x000000041f507824 */ /* 0x000fe400078e00ff */
[----:B------:R-:W-:-:S04]  /*7860*/  IMAD.WIDE.U32 R30, R59, 0x4, R86 ;  /* 0x000000043b1e7825 */ /* 0x000fc800078e0056 */
[----:B------:R-:W-:-:S05]  /*7870*/  IMAD.WIDE R30, R244, 0x4, R30 ;  /* 0x00000004f41e7825 */ /* 0x000fca00078e021e */
[----:B------:R1:W2:Y:S01]  /*7880*/  @!P0 LDG.E.EL R201, desc[UR6][R30.64] ;  /* 0x000000061ec98981 */ /* 0x0002a2000c2e1900 */
[----:B0-----:R-:W-:-:S04]  /*7890*/  LOP3.LUT R187, R187, 0x7f, RZ, 0xc0, !PT ;  /* 0x0000007fbbbb7812 */ /* 0x001fc800078ec0ff */
[----:B------:R-:W-:-:S04]  /*78a0*/  LOP3.LUT R86, R187, 0x80, RZ, 0xfc, !PT ;  /* 0x00000080bb567812 */ /* 0x000fc800078efcff */
[----:B------:R-:W-:Y:S02]  /*78b0*/  SHF.R.U32.HI R86, RZ, 0x6, R86 ;  /* 0x00000006ff567819 */ /* 0x000fe40000011656 */
[----:B------:R-:W-:-:S03]  /*78c0*/  LOP3.LUT R59, R187, 0x100, RZ, 0xfc, !PT ;  /* 0x00000100bb3b7812 */ /* 0x000fc600078efcff */
[----:B------:R-:W-:Y:S01]  /*78d0*/  IMAD.SHL.U32 R174, R86, 0x10, RZ ;  /* 0x0000001056ae7824 */ /* 0x000fe200078e00ff */
[----:B------:R-:W-:-:S03]  /*78e0*/  SHF.R.U32.HI R59, RZ, 0x6, R59 ;  /* 0x00000006ff3b7819 */ /* 0x000fc6000001163b */
[----:B-1----:R-:W-:Y:S01]  /*78f0*/  IMAD.WIDE.U32 R30, R174, 0x4, R114 ;  /* 0x00000004ae1e7825 */ /* 0x002fe200078e0072 */
[----:B------:R-:W-:-:S03]  /*7900*/  LOP3.LUT R47, R187, 0x180, RZ, 0xfc, !PT ;  /* 0x00000180bb2f7812 */ /* 0x000fc600078efcff */
[----:B------:R-:W-:Y:S02]  /*7910*/  IMAD.SHL.U32 R87, R59, 0x10, RZ ;  /* 0x000000103b577824 */ /* 0x000fe400078e00ff */
[----:B------:R-:W-:Y:S01]  /*7920*/  IMAD.WIDE R30, R244, 0x4, R30 ;  /* 0x00000004f41e7825 */ /* 0x000fe200078e021e */
[----:B------:R-:W-:-:S04]  /*7930*/  SHF.R.U32.HI R47, RZ, 0x6, R47 ;  /* 0x00000006ff2f7819 */ /* 0x000fc8000001162f */
[----:B------:R0:W2:Y:S01]  /*7940*/  @!P0 LDG.E.EL R198, desc[UR6][R30.64] ;  /* 0x000000061ec68981 */ /* 0x0000a2000c2e1900 */
[----:B------:R-:W-:Y:S02]  /*7950*/  IMAD.SHL.U32 R173, R47, 0x10, RZ ;  /* 0x000000102fad7824 */ /* 0x000fe400078e00ff */
[----:B0-----:R-:W-:-:S04]  /*7960*/  IMAD.WIDE.U32 R30, R87, 0x4, R110 ;  /* 0x00000004571e7825 */ /* 0x001fc800078e006e */
[----:B------:R-:W-:-:S05]  /*7970*/  IMAD.WIDE R30, R244, 0x4, R30 ;  /* 0x00000004f41e7825 */ /* 0x000fca00078e021e */
[----:B------:R0:W2:Y:S02]  /*7980*/  @!P0 LDG.E.EL R197, desc[UR6][R30.64] ;  /* 0x000000061ec58981 */ /* 0x0000a4000c2e1900 */
[----:B0-----:R-:W-:-:S04]  /*7990*/  IMAD.WIDE.U32 R30, R173, 0x4, R38 ;  /* 0x00000004ad1e7825 */ /* 0x001fc800078e0026 */
[----:B------:R-:W-:-:S05]  /*79a0*/  IMAD.WIDE R30, R244, 0x4, R30 ;  /* 0x00000004f41e7825 */ /* 0x000fca00078e021e */
[----:B------:R0:W2:Y:S01]  /*79b0*/  @!P0 LDG.E.EL R196, desc[UR6][R30.64] ;  /* 0x000000061ec48981 */ /* 0x0000a2000c2e1900 */
[----:B------:R-:W-:Y:S02]  /*79c0*/  IMAD.IADD R186, R86, 0x1, R9 ;  /* 0x0000000156ba7824 */ /* 0x000fe400078e0209 */
[----:B0-----:R-:W-:-:S04]  /*79d0*/  IMAD.WIDE.U32 R30, R175, 0x4, R90 ;  /* 0x00000004af1e7825 */ /* 0x001fc800078e005a */
[----:B------:R-:W-:Y:S02]  /*79e0*/  IMAD.SHL.U32 R186, R186, 0x10, RZ ;  /* 0x00000010baba7824 */ /* 0x000fe400078e00ff */
[----:B------:R-:W-:-:S05]  /*79f0*/  IMAD.WIDE R30, R244, 0x4, R30 ;  /* 0x00000004f41e7825 */ /* 0x000fca00078e021e */
[----:B------:R0:W2:Y:S01]  /*7a00*/  @!P0 LDG.E.EL R195, desc[UR6][R30.64] ;  /* 0x000000061ec38981 */ /* 0x0000a2000c2e1900 */
[C---:B------:R-:W-:Y:S02]  /*7a10*/  VIADD R180, R186.reuse, 0xfffff800 ;  /* 0xfffff800bab47836 */ /* 0x040fe40000000000 */
[----:B0-----:R-:W-:-:S04]  /*7a20*/  IMAD.WIDE R30, R186, 0x4, R94 ;  /* 0x00000004ba1e7825 */ /* 0x001fc800078e025e */
[----:B------:R-:W-:-:S05]  /*7a30*/  IMAD.WIDE R30, R2, 0x4, R30 ;  /* 0x00000004021e7825 */ /* 0x000fca00078e021e */
[----:B------:R0:W2:Y:S01]  /*7a40*/  @P1 LDG.E.EL R181, desc[UR6][R30.64] ;  /* 0x000000061eb51981 */ /* 0x0000a2000c2e1900 */
[----:B------:R-:W-:Y:S02]  /*7a50*/  IMAD.MOV.U32 R81, RZ, RZ, RZ ;  /* 0x000000ffff517224 */ /* 0x000fe400078e00ff */
[----:B------:R-:W-:-:S04]  /*7a60*/  VIADD R185, R186, 0xfffff400 ;  /* 0xfffff400bab97836 */ /* 0x000fc80000000000 */
[----:B------:R1:W2:Y:S01]  /*7a70*/  @P5 LDG.E.EL R81, desc[UR6][R108.64] ;  /* 0x000000066c515981 */ /* 0x0002a2000c2e1900 */
[----:B0-----:R-:W-:-:S04]  /*7a80*/  IMAD.WIDE R30, R180, 0x4, R72 ;  /* 0x00000004b41e7825 */ /* 0x001fc800078e0248 */
[----:B------:R-:W-:Y:S01]  /*7a90*/  IMAD.WIDE R30, R176, 0x4, R30 ;  /* 0x00000004b01e7825 */ /* 0x000fe200078e021e */
[----:B-1----:R-:W-:-:S04]  /*7aa0*/  IADD3 R108, P3, R80, UR16, RZ ;  /* 0x00000010506c7c10 */ /* 0x002fc8000ff7e0ff */
[----:B------:R0:W2:Y:S01]  /*7ab0*/  @P2 LDG.E.EL R194, desc[UR6][R30.64] ;  /* 0x000000061ec22981 */ /* 0x0000a2000c2e1900 */
[----:B------:R-:W-:Y:S01]  /*7ac0*/  IMAD.MOV.U32 R170, RZ, RZ, RZ ;  /* 0x000000ffffaa7224 */ /* 0x000fe200078e00ff */
[----:B------:R-:W-:Y:S01]  /*7ad0*/  IADD3.X R109, R48, UR17, RZ, P3, !PT ;  /* 0x00000011306d7c10 */ /* 0x000fe20009ffe4ff */
[----:B0-----:R-:W-:Y:S01]  /*7ae0*/  IMAD.WIDE R30, R185, 0x4, R74 ;  /* 0x00000004b91e7825 */ /* 0x001fe200078e024a */
[----:B------:R-:W-:-:S03]  /*7af0*/  IADD3 R110, P3, R80, UR18, RZ ;  /* 0x00000012506e7c10 */ /* 0x000fc6000ff7e0ff */
[----:B------:R-:W-:Y:S01]  /*7b00*/  IMAD.WIDE R30, R176, 0x4, R30 ;  /* 0x00000004b01e7825 */ /* 0x000fe200078e021e */
[----:B------:R-:W-:Y:S02]  /*7b10*/  IADD3.X R111, R48, UR19, RZ, P3, !PT ;  /* 0x00000013306f7c10 */ /* 0x000fe40009ffe4ff */
[----:B------:R-:W-:Y:S02]  /*7b20*/  IADD3 R150, P3, R80, UR20, RZ ;  /* 0x0000001450967c10 */ /* 0x000fe4000ff7e0ff */
[----:B------:R0:W2:Y:S01]  /*7b30*/  @P4 LDG.E.EL R170, desc[UR6][R30.64] ;  /* 0x000000061eaa4981 */ /* 0x0000a2000c2e1900 */
[----:B------:R-:W-:Y:S01]  /*7b40*/  IMAD.IADD R189, R59, 0x1, R9 ;  /* 0x000000013bbd7824 */ /* 0x000fe200078e0209 */
[----:B------:R-:W-:Y:S02]  /*7b50*/  IADD3.X R151, R48, UR21, RZ, P3, !PT ;  /* 0x0000001530977c10 */ /* 0x000fe40009ffe4ff */
[----:B------:R-:W-:Y:S02]  /*7b60*/  CS2R R192, SRZ ;  /* 0x0000000000c07805 */ /* 0x000fe4000001ff00 */
[----:B------:R-:W-:Y:S01]  /*7b70*/  IADD3 R90, P3, R80, UR14, RZ ;  /* 0x0000000e505a7c10 */ /* 0x000fe2000ff7e0ff */
[----:B0-----:R-:W-:-:S03]  /*7b80*/  IMAD.WIDE.U32 R30, R174, 0x4, R76 ;  /* 0x00000004ae1e7825 */ /* 0x001fc600078e004c */
[----:B------:R-:W-:Y:S01]  /*7b90*/  IADD3.X R91, R48, UR15, RZ, P3, !PT ;  /* 0x0000000f305b7c10 */ /* 0x000fe20009ffe4ff */
[----:B------:R-:W-:Y:S02]  /*7ba0*/  IMAD.SHL.U32 R189, R189, 0x10, RZ ;  /* 0x00000010bdbd7824 */ /* 0x000fe400078e00ff */
[----:B------:R-:W-:Y:S01]  /*7bb0*/  IMAD.WIDE R30, R244, 0x4, R30 ;  /* 0x00000004f41e7825 */ /* 0x000fe200078e021e */
[----:B------:R-:W-:-:S04]  /*7bc0*/  LOP3.LUT P3, RZ, R0, 0x8, RZ, 0xc0, !PT ;  /* 0x0000000800ff7812 */ /* 0x000fc8000786c0ff */
[----:B------:R0:W2:Y:S01]  /*7bd0*/  @!P0 LDG.E.EL R193, desc[UR6][R30.64] ;  /* 0x000000061ec18981 */ /* 0x0000a2000c2e1900 */
[----:B------:R-:W-:Y:S02]  /*7be0*/  IMAD.MOV.U32 R48, RZ, RZ, RZ ;  /* 0x000000ffff307224 */ /* 0x000fe400078e00ff */
[----:B0-----:R-:W-:-:S04]  /*7bf0*/  IMAD.WIDE R30, R189, 0x4, R78 ;  /* 0x00000004bd1e7825 */ /* 0x001fc800078e024e */
[----:B------:R-:W-:Y:S02]  /*7c00*/  VIADD R179, R189, 0xfffff800 ;  /* 0xfffff800bdb37836 */ /* 0x000fe40000000000 */
[----:B------:R-:W-:-:S05]  /*7c10*/  IMAD.WIDE R30, R2, 0x4, R30 ;  /* 0x00000004021e7825 */ /* 0x000fca00078e021e */
[----:B------:R0:W2:Y:S01]  /*7c20*/  @P3 LDG.E.EL R48, desc[UR6][R30.64] ;  /* 0x000000061e303981 */ /* 0x0000a2000c2e1900 */
[----:B------:R-:W-:Y:S02]  /*7c30*/  IMAD.MOV.U32 R59, RZ, RZ, RZ ;  /* 0x000000ffff3b7224 */ /* 0x000fe400078e00ff */
[----:B0-----:R-:W-:-:S04]  /*7c40*/  IMAD.WIDE R30, R179, 0x4, R70 ;  /* 0x00000004b31e7825 */ /* 0x001fc800078e0246 */
[----:B------:R-:W-:Y:S02]  /*7c50*/  VIADD R187, R189, 0xfffff400 ;  /* 0xfffff400bdbb7836 */ /* 0x000fe40000000000 */
[----:B------:R-:W-:-:S05]  /*7c60*/  IMAD.WIDE R30, R176, 0x4, R30 ;  /* 0x00000004b01e7825 */ /* 0x000fca00078e021e */
[----:B------:R0:W2:Y:S02]  /*7c70*/  @P2 LDG.E.EL R59, desc[UR6][R30.64] ;  /* 0x000000061e3b2981 */ /* 0x0000a4000c2e1900 */
[----:B0-----:R-:W-:Y:S01]  /*7c80*/  IMAD.WIDE R30, R187, 0x4, R62 ;  /* 0x00000004bb1e7825 */ /* 0x001fe200078e023e */
[----:B---3--:R-:W-:Y:S02]  /*7c90*/  SHF.L.U64.HI R62, R10, 0x2, R188 ;  /* 0x000000020a3e7819 */ /* 0x008fe400000102bc */
[----:B------:R-:W3:Y:S01]  /*7ca0*/  LDL.LU R188, [R1+0xe8] ;  /* 0x0000e80001bc7983 */ /* 0x000ee20000300800 */
[----:B------:R-:W-:Y:S02]  /*7cb0*/  CS2R R78, SRZ ;  /* 0x00000000004e7805 */ /* 0x000fe4000001ff00 */
[----:B------:R-:W-:Y:S01]  /*7cc0*/  LOP3.LUT P0, RZ, R0, 0x800, RZ, 0xc0, !PT ;  /* 0x0000080000ff7812 */ /* 0x000fe2000780c0ff */
[----:B------:R-:W-:Y:S01]  /*7cd0*/  IMAD.WIDE R30, R176, 0x4, R30 ;  /* 0x00000004b01e7825 */ /* 0x000fe200078e021e */
[----:B------:R-:W-:-:S04]  /*7ce0*/  LOP3.LUT R0, R0, 0xfffffbff, RZ, 0xc0, !PT ;  /* 0xfffffbff00007812 */ /* 0x000fc800078ec0ff */
[----:B------:R-:W2:Y:S01]  /*7cf0*/  @P5 LDG.E.EL R79, desc[UR6][R30.64] ;  /* 0x000000061e4f5981 */ /* 0x000ea2000c2e1900 */
[----:B------:R-:W-:Y:S02]  /*7d00*/  @P5 LOP3.LUT R0, R0, 0x400, RZ, 0xfc, !PT ;  /* 0x0000040000005812 */ /* 0x000fe400078efcff */
[----:B------:R-:W-:Y:S01]  /*7d10*/  ISETP.GE.AND P5, PT, R40, 0x80, PT ;  /* 0x000000802800780c */ /* 0x000fe20003fa6270 */
[----:B------:R-:W-:-:S04]  /*7d20*/  IMAD.WIDE.U32 R38, R87, 0x4, R68 ;  /* 0x0000000457267825 */ /* 0x000fc800078e0044 */
[----:B------:R-:W-:Y:S02]  /*7d30*/  IMAD.IADD R190, R47, 0x1, R9 ;  /* 0x000000012fbe7824 */ /* 0x000fe400078e0209 */
[----:B------:R-:W-:-:S04]  /*7d40*/  IMAD.WIDE R38, R244, 0x4, R38 ;  /* 0x00000004f4267825 */ /* 0x000fc800078e0226 */
[----:B------:R-:W-:Y:S02]  /*7d50*/  IMAD.SHL.U32 R190, R190, 0x10, RZ ;  /* 0x00000010bebe7824 */ /* 0x000fe400078e00ff */
[----:B------:R0:W2:Y:S01]  /*7d60*/  @!P5 LDG.E.EL R78, desc[UR6][R38.64] ;  /* 0x00000006264ed981 */ /* 0x0000a2000c2e1900 */
[----:B------:R-:W-:Y:S02]  /*7d70*/  IMAD.MOV.U32 R86, RZ, RZ, RZ ;  /* 0x000000ffff567224 */ /* 0x000fe400078e00ff */
[----:B0-----:R-:W-:-:S04]  /*7d80*/  IMAD.WIDE R38, R190, 0x4, R106 ;  /* 0x00000004be267825 */ /* 0x001fc800078e026a */
[----:B------:R-:W-:Y:S02]  /*7d90*/  VIADD R178, R190, 0xfffff800 ;  /* 0xfffff800beb27836 */ /* 0x000fe40000000000 */
[----:B------:R-:W-:-:S05]  /*7da0*/  IMAD.WIDE R38, R2, 0x4, R38 ;  /* 0x0000000402267825 */ /* 0x000fca00078e0226 */
[----:B------:R0:W2:Y:S01]  /*7db0*/  @P0 LDG.E.EL R86, desc[UR6][R38.64] ;  /* 0x0000000626560981 */ /* 0x0000a2000c2e1900 */
[----:B------:R-:W-:Y:S01]  /*7dc0*/  CS2R R76, SRZ ;  /* 0x00000000004c7805 */ /* 0x000fe2000001ff00 */
[----:B------:R-:W-:Y:S02]  /*7dd0*/  VIADD R177, R190, 0xfffff400 ;  /* 0xfffff400beb17836 */ /* 0x000fe40000000000 */
[----:B0-----:R-:W-:-:S04]  /*7de0*/  IMAD.WIDE R38, R178, 0x4, R104 ;  /* 0x00000004b2267825 */ /* 0x001fc800078e0268 */
[----:B------:R-:W-:-:S05]  /*7df0*/  IMAD.WIDE R38, R176, 0x4, R38 ;  /* 0x00000004b0267825 */ /* 0x000fca00078e0226 */
[----:B------:R0:W2:Y:S01]  /*7e00*/  @P2 LDG.E.EL R76, desc[UR6][R38.64] ;  /* 0x00000006264c2981 */ /* 0x0000a2000c2e1900 */
[----:B------:R-:W-:Y:S02]  /*7e10*/  IMAD.MOV.U32 R80, RZ, RZ, RZ ;  /* 0x000000ffff507224 */ /* 0x000fe400078e00ff */
[----:B0-----:R-:W-:-:S04]  /*7e20*/  IMAD.WIDE R38, R177, 0x4, R98 ;  /* 0x00000004b1267825 */ /* 0x001fc800078e0262 */
[----:B------:R-:W-:-:S04]  /*7e30*/  IMAD.WIDE R38, R176, 0x4, R38 ;  /* 0x00000004b0267825 */ /* 0x000fc800078e0226 */
[----:B------:R-:W-:Y:S01]  /*7e40*/  IMAD.SHL.U32 R10, R10, 0x4, RZ ;  /* 0x000000040a0a7824 */ /* 0x000fe200078e00ff */
[----:B------:R0:W2:Y:S04]  /*7e50*/  @P6 LDG.E.EL R80, desc[UR6][R38.64] ;  /* 0x0000000626506981 */ /* 0x0000a8000c2e1900 */
[----:B------:R-:W-:Y:S01]  /*7e60*/  IADD3 R30, P3, R10, UR16, RZ ;  /* 0x000000100a1e7c10 */ /* 0x000fe2000ff7e0ff */
[----:B0-----:R-:W-:-:S03]  /*7e70*/  IMAD.WIDE.U32 R38, R173, 0x4, R96 ;  /* 0x00000004ad267825 */ /* 0x001fc600078e0060 */
[----:B------:R-:W-:Y:S02]  /*7e80*/  IADD3.X R31, R62, UR17, RZ, P3, !PT ;  /* 0x000000113e1f7c10 */ /* 0x000fe40009ffe4ff */
[----:B------:R-:W-:Y:S01]  /*7e90*/  IADD3 R114, P3, R10, UR18, RZ ;  /* 0x000000120a727c10 */ /* 0x000fe2000ff7e0ff */
[----:B------:R-:W-:-:S03]  /*7ea0*/  IMAD.WIDE R38, R244, 0x4, R38 ;  /* 0x00000004f4267825 */ /* 0x000fc600078e0226 */
[----:B------:R-:W-:Y:S02]  /*7eb0*/  IADD3.X R115, R62, UR19, RZ, P3, !PT ;  /* 0x000000133e737c10 */ /* 0x000fe40009ffe4ff */
[----:B------:R0:W2:Y:S02]  /*7ec0*/  @!P5 LDG.E.EL R77, desc[UR6][R38.64] ;  /* 0x00000006264dd981 */ /* 0x0000a4000c2e1900 */
[----:B0-----:R-:W-:-:S04]  /*7ed0*/  IADD3 R38, P3, R10, UR20, RZ ;  /* 0x000000140a267c10 */ /* 0x001fc8000ff7e0ff */
[----:B------:R-:W-:Y:S02]  /*7ee0*/  IADD3.X R39, R62, UR21, RZ, P3, !PT ;  /* 0x000000153e277c10 */ /* 0x000fe40009ffe4ff */
[----:B------:R-:W-:Y:S01]  /*7ef0*/  IADD3 R94, P3, R10, UR14, RZ ;  /* 0x0000000e0a5e7c10 */ /* 0x000fe2000ff7e0ff */
[----:B------:R-:W-:Y:S01]  /*7f00*/  IMAD.WIDE.U32 R60, R175, 0x4, R60 ;  /* 0x00000004af3c7825 */ /* 0x000fe200078e003c */
[----:B------:R-:W-:Y:S02]  /*7f10*/  CS2R R70, SRZ ;  /* 0x0000000000467805 */ /* 0x000fe4000001ff00 */
[----:B------:R-:W-:Y:S01]  /*7f20*/  IADD3.X R95, R62, UR15, RZ, P3, !PT ;  /* 0x0000000f3e5f7c10 */ /* 0x000fe20009ffe4ff */
[----:B------:R-:W-:-:S04]  /*7f30*/  IMAD.WIDE R62, R180, 0x4, R148 ;  /* 0x00000004b43e7825 */ /* 0x000fc800078e0294 */
[----:B------:R-:W-:Y:S01]  /*7f40*/  IMAD.WIDE R60, R244, 0x4, R60 ;  /* 0x00000004f43c7825 */ /* 0x000fe200078e023c */
[----:B------:R-:W-:-:S03]  /*7f50*/  CS2R R168, SRZ ;  /* 0x0000000000a87805 */ /* 0x000fc6000001ff00 */
[----:B------:R-:W-:Y:S01]  /*7f60*/  IMAD.WIDE R62, R176, 0x4, R62 ;  /* 0x00000004b03e7825 */ /* 0x000fe200078e023e */
[----:B------:R0:W2:Y:S03]  /*7f70*/  @!P5 LDG.E.EL R70, desc[UR6][R60.64] ;  /* 0x000000063c46d981 */ /* 0x0000a6000c2e1900 */
[----:B------:R-:W-:Y:S01]  /*7f80*/  IMAD.MOV.U32 R9, RZ, RZ, RZ ;  /* 0x000000ffff097224 */ /* 0x000fe200078e00ff */
[----:B------:R1:W2:Y:S01]  /*7f90*/  @P2 LDG.E.EL R169, desc[UR6][R62.64] ;  /* 0x000000063ea92981 */ /* 0x0002a2000c2e1900 */
[----:B0-----:R-:W-:-:S04]  /*7fa0*/  IMAD.WIDE R60, R186, 0x4, R112 ;  /* 0x00000004ba3c7825 */ /* 0x001fc800078e0270 */
[----:B-1----:R-:W-:-:S04]  /*7fb0*/  IMAD.WIDE R62, R185, 0x4, R144 ;  /* 0x00000004b93e7825 */ /* 0x002fc800078e0290 */
[----:B------:R-:W-:-:S04]  /*7fc0*/  IMAD.WIDE R60, R2, 0x4, R60 ;  /* 0x00000004023c7825 */ /* 0x000fc800078e023c */
[----:B------:R-:W-:Y:S01]  /*7fd0*/  IMAD.SHL.U32 R47, R8, 0x4, RZ ;  /* 0x00000004082f7824 */ /* 0x000fe200078e00ff */
[----:B------:R0:W2:Y:S01]  /*7fe0*/  @P1 LDG.E.EL R9, desc[UR6][R60.64] ;  /* 0x000000063c091981 */ /* 0x0000a2000c2e1900 */
[----:B------:R-:W-:-:S04]  /*7ff0*/  IMAD.WIDE R62, R176, 0x4, R62 ;  /* 0x00000004b03e7825 */ /* 0x000fc800078e023e */
[----:B------:R-:W-:Y:S01]  /*8000*/  IMAD.WIDE.U32 R68, R174, 0x4, R146 ;  /* 0x00000004ae447825 */ /* 0x000fe200078e0092 */
[----:B------:R-:W2:Y:S01]  /*8010*/  @P4 LDG.E.EL R168, desc[UR6][R62.64] ;  /* 0x000000063ea84981 */ /* 0x000ea2000c2e1900 */
[----:B0-----:R-:W-:Y:S02]  /*8020*/  IADD3 R60, P3, R47, UR16, RZ ;  /* 0x000000102f3c7c10 */ /* 0x001fe4000ff7e0ff */
[----:B------:R-:W-:Y:S01]  /*8030*/  CS2R R74, SRZ ;  /* 0x00000000004a7805 */ /* 0x000fe2000001ff00 */
[----:B------:R-:W-:-:S05]  /*8040*/  IMAD.WIDE R68, R244, 0x4, R68 ;  /* 0x00000004f4447825 */ /* 0x000fca00078e0244 */
[----:B------:R0:W2:Y:S02]  /*8050*/  @!P5 LDG.E.EL R74, desc[UR6][R68.64] ;  /* 0x00000006444ad981 */ /* 0x0000a4000c2e1900 */
[----:B0-----:R-:W-:-:S04]  /*8060*/  IMAD.WIDE R68, R189, 0x4, R108 ;  /* 0x00000004bd447825 */ /* 0x001fc800078e026c */
[----:B------:R-:W-:Y:S01]  /*8070*/  IMAD.WIDE R68, R2, 0x4, R68 ;  /* 0x0000000402447825 */ /* 0x000fe200078e0244 */
[----:B---3--:R-:W-:Y:S02]  /*8080*/  SHF.L.U64.HI R10, R8, 0x2, R188 ;  /* 0x00000002080a7819 */ /* 0x008fe400000102bc */
[----:B------:R-:W3:Y:S02]  /*8090*/  LDL.LU R188, [R1+0xb0] ;  /* 0x0000b00001bc7983 */ /* 0x000ee40000300800 */
[----:B------:R-:W-:Y:S02]  /*80a0*/  IADD3.X R61, R10, UR17, RZ, P3, !PT ;  /* 0x000000110a3d7c10 */ /* 0x000fe40009ffe4ff */
[----:B------:R-:W-:-:S04]  /*80b0*/  IADD3 R62, P3, R47, UR18, RZ ;  /* 0x000000122f3e7c10 */ /* 0x000fc8000ff7e0ff */
[----:B------:R-:W-:Y:S02]  /*80c0*/  IADD3.X R63, R10, UR19, RZ, P3, !PT ;  /* 0x000000130a3f7c10 */ /* 0x000fe40009ffe4ff */
[----:B------:R-:W-:Y:S01]  /*80d0*/  LOP3.LUT P3, RZ, R0, 0x8, RZ, 0xc0, !PT ;  /* 0x0000000800ff7812 */ /* 0x000fe2000786c0ff */
[----:B------:R-:W-:-:S12]  /*80e0*/  IMAD.MOV.U32 R8, RZ, RZ, RZ ;  /* 0x000000ffff087224 */ /* 0x000fd800078e00ff */
[----:B------:R0:W2:Y:S01]  /*80f0*/  @P3 LDG.E.EL R8, desc[UR6][R68.64] ;  /* 0x0000000644083981 */ /* 0x0000a2000c2e1900 */
[----:B------:R-:W-:-:S04]  /*8100*/  IADD3 R104, P3, R47, UR20, RZ ;  /* 0x000000142f687c10 */ /* 0x000fc8000ff7e0ff */
[----:B------:R-:W-:Y:S02]  /*8110*/  IADD3.X R105, R10, UR21, RZ, P3, !PT ;  /* 0x000000150a697c10 */ /* 0x000fe40009ffe4ff */
[----:B0-----:R-:W-:-:S04]  /*8120*/  IADD3 R68, P3, R47, UR14, RZ ;  /* 0x0000000e2f447c10 */ /* 0x001fc8000ff7e0ff */
[----:B------:R-:W-:Y:S02]  /*8130*/  IADD3.X R69, R10, UR15, RZ, P3, !PT ;  /* 0x0000000f0a457c10 */ /* 0x000fe40009ffe4ff */
[----:B------:R-:W-:Y:S02]  /*8140*/  IADD3 R96, P3, R5, UR14, RZ ;  /* 0x0000000e05607c10 */ /* 0x000fe4000ff7e0ff */
[----:B------:R-:W2:Y:S01]  /*8150*/  LDL.LU R5, [R1+0x128] ;  /* 0x0001280001057983 */ /* 0x000ea20000300800 */
[----:B------:R-:W-:Y:S01]  /*8160*/  IMAD.WIDE R98, R179, 0x4, R110 ;  /* 0x00000004b3627825 */ /* 0x000fe200078e026e */
[----:B------:R-:W-:Y:S02]  /*8170*/  CS2R R72, SRZ ;  /* 0x0000000000487805 */ /* 0x000fe4000001ff00 */
[----:B------:R-:W-:Y:S01]  /*8180*/  LOP3.LUT P5, RZ, R0, 0x400, RZ, 0xc0, !PT ;  /* 0x0000040000ff7812 */ /* 0x000fe200078ac0ff */
[----:B------:R-:W-:-:S05]  /*8190*/  IMAD.WIDE R98, R176, 0x4, R98 ;  /* 0x00000004b0627825 */ /* 0x000fca00078e0262 */
[----:B------:R0:W2:Y:S01]  /*81a0*/  @P2 LDG.E.EL R73, desc[UR6][R98.64] ;  /* 0x0000000662492981 */ /* 0x0000a2000c2e1900 */
[----:B------:R-:W-:Y:S02]  /*81b0*/  IMAD.SHL.U32 R47, R6, 0x4, RZ ;  /* 0x00000004062f7824 */ /* 0x000fe400078e00ff */
[----:B0-----:R-:W-:Y:S01]  /*81c0*/  IMAD.WIDE R98, R187, 0x4, R150 ;  /* 0x00000004bb627825 */ /* 0x001fe200078e0296 */
[----:B------:R-:W-:-:S03]  /*81d0*/  IADD3.X R97, R7, UR15, RZ, P3, !PT ;  /* 0x0000000f07617c10 */ /* 0x000fc60009ffe4ff */
[----:B------:R-:W-:-:S05]  /*81e0*/  IMAD.WIDE R98, R176, 0x4, R98 ;  /* 0x00000004b0627825 */ /* 0x000fca00078e0262 */
[----:B------:R0:W2:Y:S02]  /*81f0*/  @P5 LDG.E.EL R71, desc[UR6][R98.64] ;  /* 0x0000000662475981 */ /* 0x0000a4000c2e1900 */
[----:B0-----:R-:W-:Y:S01]  /*8200*/  IADD3 R98, P3, R47, UR16, RZ ;  /* 0x000000102f627c10 */ /* 0x001fe2000ff7e0ff */
[----:B------:R-:W-:-:S04]  /*8210*/  IMAD.WIDE.U32 R96, R175, 0x4, R96 ;  /* 0x00000004af607825 */ /* 0x000fc800078e0060 */
[----:B------:R-:W-:Y:S01]  /*8220*/  IMAD.WIDE R96, R244, 0x4, R96 ;  /* 0x00000004f4607825 */ /* 0x000fe200078e0260 */
[----:B---3--:R-:W-:-:S03]  /*8230*/  SHF.L.U64.HI R10, R6, 0x2, R188 ;  /* 0x00000002060a7819 */ /* 0x008fc600000102bc */
[----:B------:R-:W-:Y:S01]  /*8240*/  IMAD.WIDE.U32 R6, R87, 0x4, R90 ;  /* 0x0000000457067825 */ /* 0x000fe200078e005a */
[----:B------:R-:W-:Y:S02]  /*8250*/  IADD3.X R99, R10, UR17, RZ, P3, !PT ;  /* 0x000000110a637c10 */ /* 0x000fe40009ffe4ff */
[----:B------:R-:W-:Y:S01]  /*8260*/  ISETP.GE.AND P3, PT, R40, 0x80, PT ;  /* 0x000000802800780c */ /* 0x000fe20003f66270 */
[----:B------:R-:W-:-:S12]  /*8270*/  IMAD.WIDE R6, R244, 0x4, R6 ;  /* 0x00000004f4067825 */ /* 0x000fd800078e0206 */
[----:B------:R0:W3:Y:S02]  /*8280*/  @!P3 LDG.E.EL R72, desc[UR6][R6.64] ;  /* 0x000000060648b981 */ /* 0x0000e4000c2e1900 */
[----:B0-----:R-:W-:Y:S01]  /*8290*/  IMAD.WIDE R6, R190, 0x4, R60 ;  /* 0x00000004be067825 */ /* 0x001fe200078e023c */
[----:B------:R-:W-:-:S03]  /*82a0*/  CS2R R60, SRZ ;  /* 0x00000000003c7805 */ /* 0x000fc6000001ff00 */
[----:B------:R-:W-:-:S05]  /*82b0*/  IMAD.WIDE R6, R2, 0x4, R6 ;  /* 0x0000000402067825 */ /* 0x000fca00078e0206 */
[----:B------:R0:W3:Y:S02]  /*82c0*/  @P0 LDG.E.EL R60, desc[UR6][R6.64] ;  /* 0x00000006063c0981 */ /* 0x0000e4000c2e1900 */
[----:B0-----:R-:W-:Y:S01]  /*82d0*/  IMAD.WIDE R6, R178, 0x4, R62 ;  /* 0x00000004b2067825 */ /* 0x001fe200078e023e */
[----:B------:R-:W-:-:S03]  /*82e0*/  CS2R R62, SRZ ;  /* 0x00000000003e7805 */ /* 0x000fc6000001ff00 */
[----:B------:R-:W-:Y:S01]  /*82f0*/  IMAD.WIDE R6, R176, 0x4, R6 ;  /* 0x00000004b0067825 */ /* 0x000fe200078e0206 */
[----:B------:R-:W-:-:S04]  /*8300*/  IADD3 R106, P3, R47, UR18, RZ ;  /* 0x000000122f6a7c10 */ /* 0x000fc8000ff7e0ff */
[----:B------:R0:W3:Y:S01]  /*8310*/  @P2 LDG.E.EL R62, desc[UR6][R6.64] ;  /* 0x00000006063e2981 */ /* 0x0000e2000c2e1900 */
[----:B------:R-:W-:Y:S02]  /*8320*/  IADD3.X R107, R10, UR19, RZ, P3, !PT ;  /* 0x000000130a6b7c10 */ /* 0x000fe40009ffe4ff */
[----:B------:R-:W-:Y:S01]  /*8330*/  IADD3 R90, P3, R47, UR20, RZ ;  /* 0x000000142f5a7c10 */ /* 0x000fe2000ff7e0ff */
[----:B0-----:R-:W-:-:S03]  /*8340*/  IMAD.WIDE R6, R177, 0x4, R104 ;  /* 0x00000004b1067825 */ /* 0x001fc600078e0268 */
[----:B------:R-:W-:Y:S01]  /*8350*/  IADD3.X R91, R10, UR21, RZ, P3, !PT ;  /* 0x000000150a5b7c10 */ /* 0x000fe20009ffe4ff */
[----:B------:R-:W-:-:S05]  /*8360*/  IMAD.WIDE R6, R176, 0x4, R6 ;  /* 0x00000004b0067825 */ /* 0x000fca00078e0206 */
[----:B------:R0:W3:Y:S02]  /*8370*/  @P6 LDG.E.EL R75, desc[UR6][R6.64] ;  /* 0x00000006064b6981 */ /* 0x0000e4000c2e1900 */
[----:B0-----:R-:W-:-:S04]  /*8380*/  IADD3 R6, P3, R47, UR14, RZ ;  /* 0x0000000e2f067c10 */ /* 0x001fc8000ff7e0ff */
[----:B------:R-:W-:Y:S02]  /*8390*/  IADD3.X R7, R10, UR15, RZ, P3, !PT ;  /* 0x0000000f0a077c10 */ /* 0x000fe40009ffe4ff */
[----:B------:R-:W-:-:S13]  /*83a0*/  ISETP.GE.AND P3, PT, R40, 0x80, PT ;  /* 0x000000802800780c */ /* 0x000fda0003f66270 */
[----:B------:R2:W3:Y:S02]  /*83b0*/  @!P3 LDG.E.EL R61, desc[UR6][R96.64] ;  /* 0x00000006603db981 */ /* 0x0004e4000c2e1900 */
[----:B--2---:R-:W-:Y:S02]  /*83c0*/  SHF.L.U64.HI R97, R5, 0x2, R208 ;  /* 0x0000000205617819 */ /* 0x004fe400000102d0 */
[----:B------:R-:W2:Y:S01]  /*83d0*/  LDL.LU R208, [R1+0x124] ;  /* 0x0001240001d07983 */ /* 0x000ea20000300800 */
[----:B------:R-:W-:-:S03]  /*83e0*/  SHF.L.U64.HI R96, R4, 0x2, R251 ;  /* 0x0000000204607819 */ /* 0x000fc600000102fb */
[----:B------:R-:W2:Y:S04]  /*83f0*/  LDL.LU R188, [R1+0xf4] ;  /* 0x0000f40001bc7983 */ /* 0x000ea80000300800 */
[----:B------:R-:W2:Y:S01]  /*8400*/  LDL.LU R251, [R1+0x120] ;  /* 0x0001200001fb7983 */ /* 0x000ea20000300800 */
[----:B------:R-:W-:-:S04]  /*8410*/  IMAD.WIDE R98, R186, 0x4, R98 ;  /* 0x00000004ba627825 */ /* 0x000fc800078e0262 */
[----:B------:R-:W-:-:S04]  /*8420*/  IMAD.WIDE.U32 R68, R173, 0x4, R68 ;  /* 0x00000004ad447825 */ /* 0x000fc800078e0044 */
[----:B------:R-:W-:Y:S02]  /*8430*/  IMAD.MOV.U32 R191, RZ, RZ, RZ ;  /* 0x000000ffffbf7224 */ /* 0x000fe400078e00ff */
[----:B------:R-:W-:-:S04]  /*8440*/  IMAD.WIDE R98, R2, 0x4, R98 ;  /* 0x0000000402627825 */ /* 0x000fc800078e0262 */
[----:B------:R-:W-:Y:S01]  /*8450*/  IMAD.WIDE R104, R244, 0x4, R68 ;  /* 0x00000004f4687825 */ /* 0x000fe200078e0244 */
[----:B------:R0:W3:Y:S01]  /*8460*/  @P1 LDG.E.EL R191, desc[UR6][R98.64] ;  /* 0x0000000662bf1981 */ /* 0x0000e2000c2e1900 */
[----:B------:R-:W-:Y:S02]  /*8470*/  CS2R R68, SRZ ;  /* 0x0000000000447805 */ /* 0x000fe4000001ff00 */
[----:B------:R-:W-:-:S04]  /*8480*/  IMAD.SHL.U32 R162, R5, 0x4, RZ ;  /* 0x0000000405a27824 */ /* 0x000fc800078e00ff */
[----:B------:R1:W3:Y:S01]  /*8490*/  @!P3 LDG.E.EL R69, desc[UR6][R104.64] ;  /* 0x000000066845b981 */ /* 0x0002e2000c2e1900 */
[----:B0-----:R-:W-:-:S04]  /*84a0*/  IMAD.WIDE R98, R180, 0x4, R106 ;  /* 0x00000004b4627825 */ /* 0x001fc800078e026a */
[----:B------:R-:W-:Y:S01]  /*84b0*/  IMAD.WIDE R98, R176, 0x4, R98 ;  /* 0x00000004b0627825 */ /* 0x000fe200078e0262 */
[----:B-1----:R-:W-:-:S04]  /*84c0*/  IADD3 R104, P3, R162, UR16, RZ ;  /* 0x00000010a2687c10 */ /* 0x002fc8000ff7e0ff */
[----:B------:R-:W-:Y:S01]  /*84d0*/  IADD3.X R105, R97, UR17, RZ, P3, !PT ;  /* 0x0000001161697c10 */ /* 0x000fe20009ffe4ff */
[----:B------:R0:W3:Y:S02]  /*84e0*/  @P2 LDG.E.EL R167, desc[UR6][R98.64] ;  /* 0x0000000662a72981 */ /* 0x0000e4000c2e1900 */
[----:B0-----:R-:W-:-:S04]  /*84f0*/  IADD3 R98, P3, R162, UR18, RZ ;  /* 0x00000012a2627c10 */ /* 0x001fc8000ff7e0ff */
[----:B------:R-:W-:-:S03]  /*8500*/  IADD3.X R99, R97, UR19, RZ, P3, !PT ;  /* 0x0000001361637c10 */ /* 0x000fc60009ffe4ff */
[----:B------:R-:W-:-:S04]  /*8510*/  IMAD.WIDE R98, R179, 0x4, R98 ;  /* 0x00000004b3627825 */ /* 0x000fc800078e0262 */
[----:B------:R-:W-:-:S05]  /*8520*/  IMAD.WIDE R98, R176, 0x4, R98 ;  /* 0x00000004b0627825 */ /* 0x000fca00078e0262 */
[----:B------:R2:W3:Y:S01]  /*8530*/  @P2 LDG.E.EL R68, desc[UR6][R98.64] ;  /* 0x0000000662442981 */ /* 0x0004e2000c2e1900 */
[----:B------:R-:W-:Y:S01]  /*8540*/  ISETP.GE.AND P3, PT, R40, 0x80, PT ;  /* 0x000000802800780c */ /* 0x000fe20003f66270 */
[----:B------:R-:W-:-:S04]  /*8550*/  IMAD.WIDE.U32 R6, R174, 0x4, R6 ;  /* 0x00000004ae067825 */ /* 0x000fc800078e0006 */
[----:B------:R-:W-:Y:S02]  /*8560*/  IMAD.MOV.U32 R47, RZ, RZ, RZ ;  /* 0x000000ffff2f7224 */ /* 0x000fe400078e00ff */
[----:B------:R-:W-:-:S06]  /*8570*/  IMAD.WIDE R6, R244, 0x4, R6 ;  /* 0x00000004f4067825 */ /* 0x000fcc00078e0206 */
[----:B------:R0:W3:Y:S01]  /*8580*/  @!P3 LDG.E.EL R47, desc[UR6][R6.64] ;  /* 0x00000006062fb981 */ /* 0x0000e2000c2e1900 */
[----:B--2---:R-:W-:-:S03]  /*8590*/  SHF.L.U64.HI R98, R251, 0x2, R188 ;  /* 0x00000002fb627819 */ /* 0x004fc600000102bc */
[----:B------:R-:W2:Y:S01]  /*85a0*/  LDL.LU R188, [R1+0xec] ;  /* 0x0000ec0001bc7983 */ /* 0x000ea20000300800 */
[----:B0-----:R-:W-:Y:S01]  /*85b0*/  IADD3 R6, P3, R162, UR20, RZ ;  /* 0x00000014a2067c10 */ /* 0x001fe2000ff7e0ff */
[----:B------:R-:W-:-:S03]  /*85c0*/  IMAD.WIDE R104, R189, 0x4, R104 ;  /* 0x00000004bd687825 */ /* 0x000fc600078e0268 */
[----:B------:R-:W-:Y:S02]  /*85d0*/  IADD3.X R7, R97, UR21, RZ, P3, !PT ;  /* 0x0000001561077c10 */ /* 0x000fe40009ffe4ff */
[----:B------:R-:W-:Y:S01]  /*85e0*/  LOP3.LUT P3, RZ, R0, 0x8, RZ, 0xc0, !PT ;  /* 0x0000000800ff7812 */ /* 0x000fe2000786c0ff */
[----:B------:R-:W-:Y:S02]  /*85f0*/  IMAD.MOV.U32 R10, RZ, RZ, RZ ;  /* 0x000000ffff0a7224 */ /* 0x000fe400078e00ff */
[----:B------:R-:W-:-:S04]  /*8600*/  IMAD.WIDE R104, R2, 0x4, R104 ;  /* 0x0000000402687825 */ /* 0x000fc800078e0268 */
[----:B------:R-:W-:Y:S02]  /*8610*/  IMAD.SHL.U32 R146, R4, 0x4, RZ ;  /* 0x0000000404927824 */ /* 0x000fe400078e00ff */
[----:B------:R-:W-:-:S04]  /*8620*/  IMAD.WIDE R6, R187, 0x4, R6 ;  /* 0x00000004bb067825 */ /* 0x000fc800078e0206 */
[----:B------:R-:W3:Y:S01]  /*8630*/  @P3 LDG.E.EL R10, desc[UR6][R104.64] ;  /* 0x00000006680a3981 */ /* 0x000ee2000c2e1900 */
[----:B------:R-:W-:Y:S01]  /*8640*/  IADD3 R4, P3, R146, UR16, RZ ;  /* 0x0000001092047c10 */ /* 0x000fe2000ff7e0ff */
[----:B------:R-:W-:-:S03]  /*8650*/  IMAD.WIDE R6, R176, 0x4, R6 ;  /* 0x00000004b0067825 */ /* 0x000fc600078e0206 */
[----:B------:R-:W-:Y:S02]  /*8660*/  IADD3.X R5, R96, UR17, RZ, P3, !PT ;  /* 0x0000001160057c10 */ /* 0x000fe40009ffe4ff */
[----:B------:R0:W3:Y:S01]  /*8670*/  @P5 LDG.E.EL R63, desc[UR6][R6.64] ;  /* 0x00000006063f5981 */ /* 0x0000e2000c2e1900 */
[----:B------:R-:W-:Y:S01]  /*8680*/  IMAD.WIDE R4, R190, 0x4, R4 ;  /* 0x00000004be047825 */ /* 0x000fe200078e0204 */
[----:B------:R-:W-:-:S03]  /*8690*/  CS2R R182, SRZ ;  /* 0x0000000000b67805 */ /* 0x000fc6000001ff00 */
[----:B------:R-:W-:-:S04]  /*86a0*/  IMAD.WIDE R90, R185, 0x4, R90 ;  /* 0x00000004b95a7825 */ /* 0x000fc800078e025a */
[----:B0-----:R-:W-:-:S04]  /*86b0*/  IMAD.WIDE R6, R186, 0x4, R52 ;  /* 0x00000004ba067825 */ /* 0x001fc800078e0234 */
[----:B------:R-:W-:-:S04]  /*86c0*/  IMAD.WIDE R4, R2, 0x4, R4 ;  /* 0x0000000402047825 */ /* 0x000fc800078e0204 */
[----:B------:R-:W-:Y:S01]  /*86d0*/  IMAD.WIDE R6, R2, 0x4, R6 ;  /* 0x0000000402067825 */ /* 0x000fe200078e0206 */
[----:B------:R0:W3:Y:S03]  /*86e0*/  @P0 LDG.E.EL R182, desc[UR6][R4.64] ;  /* 0x0000000604b60981 */ /* 0x0000e6000c2e1900 */
[----:B------:R-:W-:Y:S01]  /*86f0*/  IMAD.SHL.U32 R112, R251, 0x4, RZ ;  /* 0x00000004fb707824 */ /* 0x000fe200078e00ff */
[----:B------:R1:W3:Y:S01]  /*8700*/  @P1 LDG.E.EL R192, desc[UR6][R6.64] ;  /* 0x0000000606c01981 */ /* 0x0002e2000c2e1900 */
[----:B------:R-:W-:Y:S01]  /*8710*/  IMAD.WIDE R106, R176, 0x4, R90 ;  /* 0x00000004b06a7825 */ /* 0x000fe200078e025a */
[----:B------:R-:W-:Y:S02]  /*8720*/  CS2R R90, SRZ ;  /* 0x00000000005a7805 */ /* 0x000fe4000001ff00 */
[----:B0-----:R-:W-:-:S04]  /*8730*/  IADD3 R4, P3, R112, UR16, RZ ;  /* 0x0000001070047c10 */ /* 0x001fc8000ff7e0ff */
[----:B------:R0:W3:Y:S01]  /*8740*/  @P4 LDG.E.EL R90, desc[UR6][R106.64] ;  /* 0x000000066a5a4981 */ /* 0x0000e2000c2e1900 */
[----:B-1----:R-:W-:Y:S01]  /*8750*/  IMAD.WIDE R6, R185, 0x4, R56 ;  /* 0x00000004b9067825 */ /* 0x002fe200078e0238 */
[----:B------:R-:W-:-:S03]  /*8760*/  IADD3.X R5, R98, UR17, RZ, P3, !PT ;  /* 0x0000001162057c10 */ /* 0x000fc60009ffe4ff */
[----:B------:R-:W-:Y:S01]  /*8770*/  IMAD.WIDE R6, R176, 0x4, R6 ;  /* 0x00000004b0067825 */ /* 0x000fe200078e0206 */
[----:B0-----:R-:W-:-:S04]  /*8780*/  IADD3 R106, P3, R112, UR18, RZ ;  /* 0x00000012706a7c10 */ /* 0x001fc8000ff7e0ff */
[----:B------:R0:W3:Y:S01]  /*8790*/  @P4 LDG.E.EL R91, desc[UR6][R6.64] ;  /* 0x00000006065b4981 */ /* 0x0000e2000c2e1900 */
[----:B------:R-:W-:Y:S02]  /*87a0*/  IADD3.X R107, R98, UR19, RZ, P3, !PT ;  /* 0x00000013626b7c10 */ /* 0x000fe40009ffe4ff */
[----:B------:R-:W-:Y:S02]  /*87b0*/  LOP3.LUT P3, RZ, R0, 0x8, RZ, 0xc0, !PT ;  /* 0x0000000800ff7812 */ /* 0x000fe4000786c0ff */
[----:B------:R-:W-:Y:S01]  /*87c0*/  CS2R R52, SRZ ;  /* 0x0000000000347805 */ /* 0x000fe2000001ff00 */
[----:B0-----:R-:W-:-:S04]  /*87d0*/  IMAD.WIDE R6, R189, 0x4, R36 ;  /* 0x00000004bd067825 */ /* 0x001fc800078e0224 */
[----:B------:R-:W-:-:S06]  /*87e0*/  IMAD.WIDE R6, R2, 0x4, R6 ;  /* 0x0000000402067825 */ /* 0x000fcc00078e0206 */
[----:B------:R0:W3:Y:S01]  /*87f0*/  @P3 LDG.E.EL R53, desc[UR6][R6.64] ;  /* 0x0000000606353981 */ /* 0x0000e2000c2e1900 */
[----:B------:R-:W-:-:S04]  /*8800*/  IADD3 R110, P3, R112, UR20, RZ ;  /* 0x00000014706e7c10 */ /* 0x000fc8000ff7e0ff */
[----:B------:R-:W-:Y:S02]  /*8810*/  IADD3.X R111, R98, UR21, RZ, P3, !PT ;  /* 0x00000015626f7c10 */ /* 0x000fe40009ffe4ff */
[----:B------:R-:W-:-:S04]  /*8820*/  IADD3 R112, P3, R112, UR14, RZ ;  /* 0x0000000e70707c10 */ /* 0x000fc8000ff7e0ff */
[----:B------:R-:W-:Y:S02]  /*8830*/  IADD3.X R113, R98, UR15, RZ, P3, !PT ;  /* 0x0000000f62717c10 */ /* 0x000fe40009ffe4ff */
[----:B------:R-:W-:Y:S02]  /*8840*/  IADD3 R108, P3, R243, UR14, RZ ;  /* 0x0000000ef36c7c10 */ /* 0x000fe4000ff7e0ff */
[----:B------:R-:W3:Y:S01]  /*8850*/  LDL.LU R243, [R1+0x11c] ;  /* 0x00011c0001f37983 */ /* 0x000ee20000300800 */
[----:B--2---:R-:W-:-:S03]  /*8860*/  SHF.L.U64.HI R36, R208, 0x2, R188 ;  /* 0x00000002d0247819 */ /* 0x004fc600000102bc */
[----:B------:R-:W3:Y:S01]  /*8870*/  LDL.LU R188, [R1+0xf0] ;  /* 0x0000f00001bc7983 */ /* 0x000ee20000300800 */
[----:B0-----:R-:W-:-:S04]  /*8880*/  IMAD.WIDE R6, R187, 0x4, R50 ;  /* 0x00000004bb067825 */ /* 0x001fc800078e0232 */
[----:B------:R-:W-:-:S04]  /*8890*/  IMAD.WIDE R18, R187, 0x4, R18 ;  /* 0x00000004bb127825 */ /* 0x000fc800078e0212 */
[----:B------:R-:W-:Y:S01]  /*88a0*/  IMAD.WIDE R6, R176, 0x4, R6 ;  /* 0x00000004b0067825 */ /* 0x000fe200078e0206 */
[----:B------:R-:W-:-:S04]  /*88b0*/  CS2R R56, SRZ ;  /* 0x0000000000387805 */ /* 0x000fc8000001ff00 */
[----:B------:R0:W2:Y:S01]  /*88c0*/  @P5 LDG.E.EL R52, desc[UR6][R6.64] ;  /* 0x0000000606345981 */ /* 0x0000a2000c2e1900 */
[----:B------:R-:W-:-:S05]  /*88d0*/  IMAD.WIDE R18, R176, 0x4, R18 ;  /* 0x00000004b0127825 */ /* 0x000fca00078e0212 */
[----:B------:R1:W2:Y:S01]  /*88e0*/  @P5 LDG.E.EL R57, desc[UR6][R18.64] ;  /* 0x0000000612395981 */ /* 0x0002a2000c2e1900 */
[----:B0-----:R-:W-:-:S04]  /*88f0*/  IMAD.WIDE R6, R190, 0x4, R22 ;  /* 0x00000004be067825 */ /* 0x001fc800078e0216 */
[----:B------:R-:W-:-:S04]  /*8900*/  IMAD.WIDE R22, R185, 0x4, R26 ;  /* 0x00000004b9167825 */ /* 0x000fc800078e021a */
[----:B-1----:R-:W-:-:S04]  /*8910*/  IMAD.WIDE R18, R190, 0x4, R20 ;  /* 0x00000004be127825 */ /* 0x002fc800078e0214 */
[----:B------:R-:W-:-:S04]  /*8920*/  IMAD.WIDE R22, R176, 0x4, R22 ;  /* 0x00000004b0167825 */ /* 0x000fc800078e0216 */
[----:B------:R-:W-:Y:S01]  /*8930*/  IMAD.WIDE R20, R187, 0x4, R38 ;  /* 0x00000004bb147825 */ /* 0x000fe200078e0226 */
[----:B------:R-:W2:Y:S03]  /*8940*/  @P4 LDG.E.EL R183, desc[UR6][R22.64] ;  /* 0x0000000616b74981 */ /* 0x000ea6000c2e1900 */
[----:B------:R-:W-:-:S04]  /*8950*/  IMAD.WIDE R20, R176, 0x4, R20 ;  /* 0x00000004b0147825 */ /* 0x000fc800078e0214 */
[----:B------:R-:W-:-:S05]  /*8960*/  IMAD.WIDE R6, R2, 0x4, R6 ;  /* 0x0000000402067825 */ /* 0x000fca00078e0206 */
[----:B------:R0:W2:Y:S01]  /*8970*/  @P0 LDG.E.EL R56, desc[UR6][R6.64] ;  /* 0x0000000606380981 */ /* 0x0000a2000c2e1900 */
[----:B------:R-:W-:Y:S01]  /*8980*/  IADD3.X R109, R3, UR15, RZ, P3, !PT ;  /* 0x0000000f036d7c10 */ /* 0x000fe20009ffe4ff */
[----:B------:R-:W-:Y:S02]  /*8990*/  IMAD.MOV.U32 R3, RZ, RZ, RZ ;  /* 0x000000ffff037224 */ /* 0x000fe400078e00ff */
[----:B0-----:R-:W-:-:S04]  /*89a0*/  IMAD.WIDE R6, R186, 0x4, R24 ;  /* 0x00000004ba067825 */ /* 0x001fc800078e0218 */
[----:B------:R-:W-:Y:S02]  /*89b0*/  IMAD.SHL.U32 R160, R208, 0x4, RZ ;  /* 0x00000004d0a07824 */ /* 0x000fe400078e00ff */
[----:B------:R-:W-:-:S05]  /*89c0*/  IMAD.WIDE R6, R2, 0x4, R6 ;  /* 0x0000000402067825 */ /* 0x000fca00078e0206 */
[----:B------:R-:W2:Y:S01]  /*89d0*/  @P1 LDG.E.EL R3, desc[UR6][R6.64] ;  /* 0x0000000606031981 */ /* 0x000ea2000c2e1900 */
[----:B---3--:R-:W-:Y:S01]  /*89e0*/  SHF.L.U64.HI R23, R243, 0x2, R188 ;  /* 0x00000002f3177819 */ /* 0x008fe200000102bc */
[----:B------:R-:W-:-:S06]  /*89f0*/  IMAD.MOV.U32 R188, RZ, RZ, RZ ;  /* 0x000000ffffbc7224 */ /* 0x000fcc00078e00ff */
[----:B------:R0:W3:Y:S02]  /*8a00*/  @P5 LDG.E.EL R188, desc[UR6][R20.64] ;  /* 0x0000000614bc5981 */ /* 0x0000e4000c2e1900 */
[----:B0-----:R-:W-:Y:S02]  /*8a10*/  SHF.L.U64.HI R21, R249, 0x2, R49 ;  /* 0x00000002f9157819 */ /* 0x001fe40000010231 */
[----:B------:R-:W2:Y:S04]  /*8a20*/  LDL.LU R49, [R1+0x118] ;  /* 0x0001180001317983 */ /* 0x000ea80000300800 */
[----:B------:R-:W2:Y:S04]  /*8a30*/  LDL.LU R37, [R1+0x78] ;  /* 0x0000780001257983 */ /* 0x000ea80000300800 */
[----:B------:R-:W3:Y:S04]  /*8a40*/  LDL.LU R251, [R1+0x60] ;  /* 0x0000600001fb7983 */ /* 0x000ee80000300800 */
[----:B------:R-:W4:Y:S01]  /*8a50*/  LDL.LU R252, [R1+0x40] ;  /* 0x0000400001fc7983 */ /* 0x000f220000300800 */
[----:B------:R-:W-:Y:S01]  /*8a60*/  IADD3 R6, P3, R160, UR16, RZ ;  /* 0x00000010a0067c10 */ /* 0x000fe2000ff7e0ff */
[----:B------:R-:W-:-:S03]  /*8a70*/  IMAD.WIDE R24, R189, 0x4, R28 ;  /* 0x00000004bd187825 */ /* 0x000fc600078e021c */
[----:B------:R-:W-:Y:S02]  /*8a80*/  IADD3.X R7, R36, UR17, RZ, P3, !PT ;  /* 0x0000001124077c10 */ /* 0x000fe40009ffe4ff */
[----:B------:R-:W-:Y:S01]  /*8a90*/  LOP3.LUT P3, RZ, R0, 0x8, RZ, 0xc0, !PT ;  /* 0x0000000800ff7812 */ /* 0x000fe2000786c0ff */
[----:B------:R-:W-:Y:S02]  /*8aa0*/  IMAD.MOV.U32 R22, RZ, RZ, RZ ;  /* 0x000000ffff167224 */ /* 0x000fe400078e00ff */
[----:B------:R-:W-:Y:S01]  /*8ab0*/  IMAD.WIDE R24, R2, 0x4, R24 ;  /* 0x0000000402187825 */ /* 0x000fe200078e0218 */
[----:B------:R-:W-:-:S03]  /*8ac0*/  CS2R R50, SRZ ;  /* 0x0000000000327805 */ /* 0x000fc6000001ff00 */
[----:B------:R-:W-:-:S04]  /*8ad0*/  IMAD.WIDE R16, R186, 0x4, R16 ;  /* 0x00000004ba107825 */ /* 0x000fc800078e0210 */
[C---:B------:R-:W-:Y:S02]  /*8ae0*/  IMAD.WIDE R18, R2.reuse, 0x4, R18 ;  /* 0x0000000402127825 */ /* 0x040fe400078e0212 */
[----:B------:R0:W5:Y:S01]  /*8af0*/  @P3 LDG.E.EL R22, desc[UR6][R24.64] ;  /* 0x0000000618163981 */ /* 0x000162000c2e1900 */
[----:B------:R-:W-:Y:S01]  /*8b00*/  IADD3 R104, P3, R160, UR18, RZ ;  /* 0x00000012a0687c10 */ /* 0x000fe2000ff7e0ff */
[----:B------:R-:W-:Y:S02]  /*8b10*/  IMAD.WIDE R16, R2, 0x4, R16 ;  /* 0x0000000402107825 */ /* 0x000fe400078e0210 */
[----:B------:R1:W5:Y:S01]  /*8b20*/  @P0 LDG.E.EL R51, desc[UR6][R18.64] ;  /* 0x0000000612330981 */ /* 0x000362000c2e1900 */
[----:B------:R-:W-:Y:S02]  /*8b30*/  IADD3.X R105, R36, UR19, RZ, P3, !PT ;  /* 0x0000001324697c10 */ /* 0x000fe40009ffe4ff */
[----:B0-----:R-:W-:Y:S02]  /*8b40*/  CS2R R24, SRZ ;  /* 0x0000000000187805 */ /* 0x001fe4000001ff00 */
[----:B-1----:R-:W-:-:S04]  /*8b50*/  IADD3 R18, P3, R160, UR20, RZ ;  /* 0x00000014a0127c10 */ /* 0x002fc8000ff7e0ff */
[----:B------:R0:W5:Y:S01]  /*8b60*/  @P1 LDG.E.EL R25, desc[UR6][R16.64] ;  /* 0x0000000610191981 */ /* 0x000162000c2e1900 */
[----:B------:R-:W-:Y:S02]  /*8b70*/  IADD3.X R19, R36, UR21, RZ, P3, !PT ;  /* 0x0000001524137c10 */ /* 0x000fe40009ffe4ff */
[----:B------:R-:W-:Y:S01]  /*8b80*/  IADD3 R160, P3, R160, UR14, RZ ;  /* 0x0000000ea0a07c10 */ /* 0x000fe2000ff7e0ff */
[----:B------:R-:W-:Y:S02]  /*8b90*/  IMAD.MOV.U32 R184, RZ, RZ, RZ ;  /* 0x000000ffffb87224 */ /* 0x000fe400078e00ff */
[----:B0-----:R-:W-:Y:S01]  /*8ba0*/  IMAD.WIDE R16, R185, 0x4, R140 ;  /* 0x00000004b9107825 */ /* 0x001fe200078e028c */
[----:B------:R-:W-:Y:S02]  /*8bb0*/  IADD3.X R161, R36, UR15, RZ, P3, !PT ;  /* 0x0000000f24a17c10 */ /* 0x000fe40009ffe4ff */
[----:B------:R-:W-:Y:S01]  /*8bc0*/  IADD3 R162, P3, R162, UR14, RZ ;  /* 0x0000000ea2a27c10 */ /* 0x000fe2000ff7e0ff */
[----:B------:R-:W-:-:S02]  /*8bd0*/  IMAD.SHL.U32 R158, R243, 0x4, RZ ;  /* 0x00000004f39e7824 */ /* 0x000fc400078e00ff */
[----:B------:R-:W-:Y:S01]  /*8be0*/  IMAD.WIDE R16, R176, 0x4, R16 ;  /* 0x00000004b0107825 */ /* 0x000fe200078e0210 */
[----:B------:R-:W-:-:S04]  /*8bf0*/  IADD3.X R163, R97, UR15, RZ, P3, !PT ;  /* 0x0000000f61a37c10 */ /* 0x000fc80009ffe4ff */
[----:B------:R0:W5:Y:S01]  /*8c00*/  @P4 LDG.E.EL R184, desc[UR6][R16.64] ;  /* 0x0000000610b84981 */ /* 0x000162000c2e1900 */
[----:B------:R-:W-:Y:S01]  /*8c10*/  IMAD.WIDE R30, R189, 0x4, R30 ;  /* 0x00000004bd1e7825 */ /* 0x000fe200078e021e */
[----:B0-----:R-:W-:-:S04]  /*8c20*/  IADD3 R16, P3, R158, UR16, RZ ;  /* 0x000000109e107c10 */ /* 0x001fc8000ff7e0ff */
[----:B------:R-:W-:Y:S02]  /*8c30*/  IADD3.X R17, R23, UR17, RZ, P3, !PT ;  /* 0x0000001117117c10 */ /* 0x000fe40009ffe4ff */
[----:B------:R-:W-:Y:S01]  /*8c40*/  LOP3.LUT P3, RZ, R0, 0x8, RZ, 0xc0, !PT ;  /* 0x0000000800ff7812 */ /* 0x000fe2000786c0ff */
[----:B------:R-:W-:-:S04]  /*8c50*/  IMAD.WIDE R4, R190, 0x4, R4 ;  /* 0x00000004be047825 */ /* 0x000fc800078e0204 */
[----:B------:R-:W-:-:S04]  /*8c60*/  IMAD.WIDE R30, R2, 0x4, R30 ;  /* 0x00000004021e7825 */ /* 0x000fc800078e021e */
[----:B------:R-:W-:-:S04]  /*8c70*/  IMAD.WIDE R4, R2, 0x4, R4 ;  /* 0x0000000402047825 */ /* 0x000fc800078e0204 */
[----:B------:R-:W5:Y:S01]  /*8c80*/  @P3 LDG.E.EL R199, desc[UR6][R30.64] ;  /* 0x000000061ec73981 */ /* 0x000f62000c2e1900 */
[----:B------:R-:W-:Y:S01]  /*8c90*/  IADD3 R150, P3, R158, UR18, RZ ;  /* 0x000000129e967c10 */ /* 0x000fe2000ff7e0ff */
[----:B------:R-:W-:Y:S02]  /*8ca0*/  IMAD.WIDE R6, R186, 0x4, R6 ;  /* 0x00000004ba067825 */ /* 0x000fe400078e0206 */
[----:B------:R0:W5:Y:S01]  /*8cb0*/  @P0 LDG.E.EL R50, desc[UR6][R4.64] ;  /* 0x0000000604320981 */ /* 0x000162000c2e1900 */
[----:B------:R-:W-:Y:S01]  /*8cc0*/  IADD3.X R151, R23, UR19, RZ, P3, !PT ;  /* 0x0000001317977c10 */ /* 0x000fe20009ffe4ff */
[----:B------:R-:W-:Y:S02]  /*8cd0*/  IMAD.SHL.U32 R148, R249, 0x4, RZ ;  /* 0x00000004f9947824 */ /* 0x000fe400078e00ff */
[----:B------:R-:W-:-:S05]  /*8ce0*/  IMAD.WIDE R6, R2, 0x4, R6 ;  /* 0x0000000402067825 */ /* 0x000fca00078e0206 */
[----:B------:R1:W5:Y:S01]  /*8cf0*/  @P1 LDG.E.EL R24, desc[UR6][R6.64] ;  /* 0x0000000606181981 */ /* 0x000362000c2e1900 */
[----:B0-----:R-:W-:-:S04]  /*8d00*/  IADD3 R4, P3, R158, UR20, RZ ;  /* 0x000000149e047c10 */ /* 0x001fc8000ff7e0ff */
[----:B------:R-:W-:Y:S02]  /*8d10*/  IADD3.X R5, R23, UR21, RZ, P3, !PT ;  /* 0x0000001517057c10 */ /* 0x000fe40009ffe4ff */
[----:B------:R-:W-:-:S04]  /*8d20*/  IADD3 R158, P3, R158, UR14, RZ ;  /* 0x0000000e9e9e7c10 */ /* 0x000fc8000ff7e0ff */
[----:B------:R-:W-:Y:S02]  /*8d30*/  IADD3.X R159, R23, UR15, RZ, P3, !PT ;  /* 0x0000000f179f7c10 */ /* 0x000fe40009ffe4ff */
[----:B-1----:R-:W-:Y:S01]  /*8d40*/  IADD3 R6, P3, R148, UR16, RZ ;  /* 0x0000001094067c10 */ /* 0x002fe2000ff7e0ff */
[----:B------:R-:W-:Y:S01]  /*8d50*/  IMAD.WIDE R16, R189, 0x4, R16 ;  /* 0x00000004bd107825 */ /* 0x000fe200078e0210 */
[----:B------:R-:W5:Y:S02]  /*8d60*/  LDL.LU R23, [R1+0x80] ;  /* 0x0000800001177983 */ /* 0x000f640000300800 */
[----:B------:R-:W-:Y:S02]  /*8d70*/  IADD3.X R7, R21, UR17, RZ, P3, !PT ;  /* 0x0000001115077c10 */ /* 0x000fe40009ffe4ff */
[----:B------:R-:W-:Y:S01]  /*8d80*/  LOP3.LUT P3, RZ, R0, 0x8, RZ, 0xc0, !PT ;  /* 0x0000000800ff7812 */ /* 0x000fe2000786c0ff */
[----:B------:R-:W-:Y:S01]  /*8d90*/  IMAD.MOV.U32 R20, RZ, RZ, RZ ;  /* 0x000000ffff147224 */ /* 0x000fe200078e00ff */
[----:B------:R-:W5:Y:S01]  /*8da0*/  LDL.LU R249, [R1+0x44] ;  /* 0x0000440001f97983 */ /* 0x000f620000300800 */
[----:B------:R-:W-:-:S03]  /*8db0*/  IMAD.WIDE R16, R2, 0x4, R16 ;  /* 0x0000000402107825 */ /* 0x000fc600078e0210 */
[----:B------:R-:W5:Y:S04]  /*8dc0*/  LDL.LU R189, [R1+0x64] ;  /* 0x0000640001bd7983 */ /* 0x000f680000300800 */
[----:B------:R-:W5:Y:S04]  /*8dd0*/  LDL.LU R243, [R1+0x84] ;  /* 0x0000840001f37983 */ /* 0x000f680000300800 */
[----:B------:R-:W5:Y:S01]  /*8de0*/  @P3 LDG.E.EL R20, desc[UR6][R16.64] ;  /* 0x0000000610143981 */ /* 0x000f62000c2e1900 */
[----:B--2---:R-:W-:Y:S02]  /*8df0*/  SEL R39, R37, RZ, P1 ;  /* 0x000000ff25277207 */ /* 0x004fe40000800000 */
[----:B---3--:R-:W-:-:S02]  /*8e00*/  SEL R38, R251, RZ, P1 ;  /* 0x000000fffb267207 */ /* 0x008fc40000800000 */
[----:B------:R-:W2:Y:S01]  /*8e10*/  LDL.LU R251, [R1+0x7c] ;  /* 0x00007c0001fb7983 */ /* 0x000ea20000300800 */
[----:B----4-:R-:W-:-:S03]  /*8e20*/  SEL R37, R252, RZ, P1 ;  /* 0x000000fffc257207 */ /* 0x010fc60000800000 */
[----:B------:R-:W3:Y:S01]  /*8e30*/  LDL.LU R252, [R1+0x48] ;  /* 0x0000480001fc7983 */ /* 0x000ee20000300800 */
        /* <DEDUP_REMOVED lines=9> */
[----:B------:R-:W-:-:S04]  /*8ed0*/  IMAD.WIDE R6, R190, 0x4, R6 ;  /* 0x00000004be067825 */ /* 0x000fc800078e0206 */
[----:B------:R-:W-:Y:S01]  /*8ee0*/  IMAD.WIDE R18, R185, 0x4, R18 ;  /* 0x00000004b9127825 */ /* 0x000fe200078e0212 */
[----:B------:R-:W-:Y:S01]  /*8ef0*/  IADD3.X R99, R21, UR21, RZ, P3, !PT ;  /* 0x0000001515637c10 */ /* 0x000fe20009ffe4ff */
[----:B------:R-:W4:Y:S01]  /*8f00*/  LDL.LU R190, [R1+0x8c] ;  /* 0x00008c0001be7983 */ /* 0x000f220000300800 */
[----:B------:R-:W-:Y:S01]  /*8f10*/  IADD3 R148, P3, R148, UR14, RZ ;  /* 0x0000000e94947c10 */ /* 0x000fe2000ff7e0ff */
[----:B------:R-:W-:Y:S02]  /*8f20*/  IMAD.MOV.U32 R186, RZ, RZ, RZ ;  /* 0x000000ffffba7224 */ /* 0x000fe400078e00ff */
[----:B------:R-:W-:Y:S01]  /*8f30*/  IMAD.MOV.U32 R208, RZ, RZ, RZ ;  /* 0x000000ffffd07224 */ /* 0x000fe200078e00ff */
[----:B------:R-:W-:Y:S01]  /*8f40*/  IADD3.X R149, R21, UR15, RZ, P3, !PT ;  /* 0x0000000f15957c10 */ /* 0x000fe20009ffe4ff */
[----:B------:R-:W-:Y:S01]  /*8f50*/  IMAD.WIDE R6, R2, 0x4, R6 ;  /* 0x0000000402067825 */ /* 0x000fe200078e0206 */
[----:B------:R-:W-:-:S03]  /*8f60*/  LOP3.LUT P3, RZ, R0, 0x8, RZ, 0xc0, !PT ;  /* 0x0000000800ff7812 */ /* 0x000fc6000786c0ff */
[----:B------:R-:W-:Y:S01]  /*8f70*/  IMAD.WIDE R18, R176, 0x4, R18 ;  /* 0x00000004b0127825 */ /* 0x000fe200078e0212 */
[----:B------:R-:W-:Y:S01]  /*8f80*/  SEL R31, R55, RZ, P1 ;  /* 0x000000ff371f7207 */ /* 0x000fe20000800000 */
[----:B------:R0:W4:Y:S01]  /*8f90*/  @P0 LDG.E.EL R186, desc[UR6][R6.64] ;  /* 0x0000000606ba0981 */ /* 0x000122000c2e1900 */
[----:B------:R-:W-:Y:S02]  /*8fa0*/  SEL R55, R53, RZ, P3 ;  /* 0x000000ff35377207 */ /* 0x000fe40001800000 */
[----:B-----5:R-:W-:Y:S01]  /*8fb0*/  SEL R53, R22, RZ, P3 ;  /* 0x000000ff16357207 */ /* 0x020fe20001800000 */
[----:B------:R1:W5:Y:S01]  /*8fc0*/  @P4 LDG.E.EL R208, desc[UR6][R18.64] ;  /* 0x0000000612d04981 */ /* 0x000362000c2e1900 */
[----:B0-----:R-:W-:Y:S02]  /*8fd0*/  SEL R7, R42, RZ, P3 ;  /* 0x000000ff2a077207 */ /* 0x001fe40001800000 */
[----:B-1----:R-:W-:Y:S02]  /*8fe0*/  SEL R19, R249, RZ, P3 ;  /* 0x000000fff9137207 */ /* 0x002fe40001800000 */
[----:B------:R-:W-:-:S02]  /*8ff0*/  SEL R21, R189, RZ, P3 ;  /* 0x000000ffbd157207 */ /* 0x000fc40001800000 */
[----:B------:R-:W4:Y:S01]  /*9000*/  LDL.LU R189, [R1+0x58] ;  /* 0x0000580001bd7983 */ /* 0x000f220000300800 */
[----:B------:R-:W-:-:S03]  /*9010*/  SEL R22, R243, RZ, P0 ;  /* 0x000000fff3167207 */ /* 0x000fc60000000000 */
[----:B------:R-:W4:Y:S01]  /*9020*/  LDL.LU R249, [R1+0x38] ;  /* 0x0000380001f97983 */ /* 0x000f220000300800 */
[----:B------:R-:W-:-:S03]  /*9030*/  SEL R42, R20, RZ, P3 ;  /* 0x000000ff142a7207 */ /* 0x000fc60001800000 */
[----:B------:R-:W4:Y:S01]  /*9040*/  LDL.LU R243, [R1+0x98] ;  /* 0x0000980001f37983 */ /* 0x000f220000300800 */
[----:B--2---:R-:W-:-:S03]  /*9050*/  SEL R20, R251, RZ, P0 ;  /* 0x000000fffb147207 */ /* 0x004fc60000000000 */
[----:B------:R-:W2:Y:S01]  /*9060*/  LDL.LU R251, [R1+0x5c] ;  /* 0x00005c0001fb7983 */ /* 0x000ea20000300800 */
[----:B---3--:R-:W-:-:S03]  /*9070*/  SEL R18, R252, RZ, P0 ;  /* 0x000000fffc127207 */ /* 0x008fc60000000000 */
[----:B------:R-:W3:Y:S01]  /*9080*/  LDL.LU R252, [R1+0x3c] ;  /* 0x00003c0001fc7983 */ /* 0x000ee20000300800 */
        /* <DEDUP_REMOVED lines=12> */
[----:B------:R-:W-:Y:S02]  /*9150*/  LOP3.LUT P1, RZ, R0, 0x200, RZ, 0xc0, !PT ;  /* 0x0000020000ff7812 */ /* 0x000fe4000782c0ff */
        /* <DEDUP_REMOVED lines=8> */
[----:B----4-:R-:W-:Y:S02]  /*91e0*/  SEL R184, R243, RZ, P5 ;  /* 0x000000fff3b87207 */ /* 0x010fe40002800000 */
[----:B------:R-:W4:Y:S01]  /*91f0*/  LDL.LU R243, [R1+0xc4] ;  /* 0x0000c40001f37983 */ /* 0x000f220000300800 */
[----:B------:R-:W-:Y:S01]  /*9200*/  IMAD.WIDE R4, R187, 0x4, R4 ;  /* 0x00000004bb047825 */ /* 0x000fe200078e0204 */
[----:B------:R-:W-:-:S03]  /*9210*/  SEL R3, R8, RZ, P3 ;  /* 0x000000ff08037207 */ /* 0x000fc60001800000 */
[----:B------:R-:W-:Y:S01]  /*9220*/  IMAD.WIDE R4, R176, 0x4, R4 ;  /* 0x00000004b0047825 */ /* 0x000fe200078e0204 */
[----:B------:R-:W-:Y:S02]  /*9230*/  SEL R6, R45, RZ, P0 ;  /* 0x000000ff2d067207 */ /* 0x000fe40000000000 */
[----:B------:R-:W-:Y:S02]  /*9240*/  SEL R16, R250, RZ, P0 ;  /* 0x000000fffa107207 */ /* 0x000fe40000000000 */
[----:B------:R0:W4:Y:S01]  /*9250*/  @P5 LDG.E.EL R200, desc[UR6][R4.64] ;  /* 0x0000000604c85981 */ /* 0x000122000c2e1900 */
[----:B------:R-:W-:Y:S02]  /*9260*/  SEL R11, R11, RZ, P0 ;  /* 0x000000ff0b0b7207 */ /* 0x000fe40000000000 */
[----:B------:R-:W-:Y:S02]  /*9270*/  SEL R8, R166, RZ, P0 ;  /* 0x000000ffa6087207 */ /* 0x000fe40000000000 */
[----:B------:R-:W-:-:S02]  /*9280*/  SEL R56, R56, RZ, P0 ;  /* 0x000000ff38387207 */ /* 0x000fc40000000000 */
[----:B------:R-:W-:Y:S02]  /*9290*/  SEL R51, R51, RZ, P0 ;  /* 0x000000ff33337207 */ /* 0x000fe40000000000 */
[----:B------:R-:W-:Y:S02]  /*92a0*/  SEL R50, R50, RZ, P0 ;  /* 0x000000ff32327207 */ /* 0x000fe40000000000 */
[----:B0-----:R-:W-:Y:S02]  /*92b0*/  SEL R4, R86, RZ, P0 ;  /* 0x000000ff56047207 */ /* 0x001fe40000000000 */
[----:B------:R-:W-:Y:S02]  /*92c0*/  SEL R45, R186, RZ, P0 ;  /* 0x000000ffba2d7207 */ /* 0x000fe40000000000 */
[----:B------:R-:W-:Y:S01]  /*92d0*/  ISETP.GE.AND P0, PT, R40, 0x80, PT ;  /* 0x000000802800780c */ /* 0x000fe20003f06270 */
[----:B------:R-:W-:Y:S01]  /*92e0*/  IMAD.WIDE.U32 R162, R87, 0x4, R162 ;  /* 0x0000000457a27825 */ /* 0x000fe200078e00a2 */
[----:B--2---:R-:W-:-:S02]  /*92f0*/  SEL R183, R251, RZ, P5 ;  /* 0x000000fffbb77207 */ /* 0x004fc40002800000 */
[----:B------:R-:W2:Y:S01]  /*9300*/  LDL.LU R251, [R1+0xb4] ;  /* 0x0000b40001fb7983 */ /* 0x000ea20000300800 */
[----:B---3--:R-:W-:-:S03]  /*9310*/  SEL R182, R252, RZ, P5 ;  /* 0x000000fffcb67207 */ /* 0x008fc60002800000 */
[----:B------:R-:W3:Y:S01]  /*9320*/  LDL.LU R252, [R1+0x88] ;  /* 0x0000880001fc7983 */ /* 0x000ee20000300800 */
[----:B------:R-:W-:Y:S02]  /*9330*/  IMAD.MOV.U32 R181, RZ, RZ, RZ ;  /* 0x000000ffffb57224 */ /* 0x000fe400078e00ff */
[----:B------:R-:W-:-:S04]  /*9340*/  IMAD.WIDE R162, R244, 0x4, R162 ;  /* 0x00000004f4a27825 */ /* 0x000fc800078e02a2 */
[----:B------:R-:W-:Y:S01]  /*9350*/  IMAD.WIDE R144, R178, 0x4, R144 ;  /* 0x00000004b2907825 */ /* 0x000fe200078e0290 */
[----:B------:R0:W2:Y:S03]  /*9360*/  @!P0 LDG.E.EL R181, desc[UR6][R162.64] ;  /* 0x00000006a2b58981 */ /* 0x0000a6000c2e1900 */
[----:B------:R-:W-:-:S04]  /*9370*/  IMAD.WIDE R140, R177, 0x4, R140 ;  /* 0x00000004b18c7825 */ /* 0x000fc800078e028c */
[----:B------:R-:W-:-:S04]  /*9380*/  IMAD.WIDE R144, R176, 0x4, R144 ;  /* 0x00000004b0907825 */ /* 0x000fc800078e0290 */
[----:B0-----:R-:W-:Y:S02]  /*9390*/  IMAD.MOV.U32 R162, RZ, RZ, RZ ;  /* 0x000000ffffa27224 */ /* 0x001fe400078e00ff */
[----:B------:R-:W-:-:S04]  /*93a0*/  IMAD.WIDE R140, R176, 0x4, R140 ;  /* 0x00000004b08c7825 */ /* 0x000fc800078e028c */
[----:B------:R0:W2:Y:S01]  /*93b0*/  @P2 LDG.E.EL R162, desc[UR6][R144.64] ;  /* 0x0000000690a22981 */ /* 0x0000a2000c2e1900 */
[----:B------:R-:W-:-:S04]  /*93c0*/  IMAD.WIDE.U32 R142, R175, 0x4, R142 ;  /* 0x00000004af8e7825 */ /* 0x000fc800078e008e */
[----:B0-----:R-:W-:Y:S02]  /*93d0*/  IMAD.MOV.U32 R144, RZ, RZ, RZ ;  /* 0x000000ffff907224 */ /* 0x001fe400078e00ff */
[----:B------:R-:W-:-:S04]  /*93e0*/  IMAD.WIDE R142, R244, 0x4, R142 ;  /* 0x00000004f48e7825 */ /* 0x000fc800078e028e */
[----:B------:R0:W3:Y:S01]  /*93f0*/  @P6 LDG.E.EL R144, desc[UR6][R140.64] ;  /* 0x000000068c906981 */ /* 0x0000e2000c2e1900 */
[----:B------:R-:W-:Y:S01]  /*9400*/  IMAD.WIDE R92, R180, 0x4, R92 ;  /* 0x00000004b45c7825 */ /* 0x000fe200078e025c */
[----:B0-----:R-:W-:-:S03]  /*9410*/  CS2R R140, SRZ ;  /* 0x00000000008c7805 */ /* 0x001fc6000001ff00 */
[----:B------:R-:W-:-:S03]  /*9420*/  IMAD.WIDE R92, R176, 0x4, R92 ;  /* 0x00000004b05c7825 */ /* 0x000fc600078e025c */
[----:B------:R0:W4:Y:S01]  /*9430*/  @!P0 LDG.E.EL R141, desc[UR6][R142.64] ;  /* 0x000000068e8d8981 */ /* 0x000122000c2e1900 */
[----:B------:R-:W-:-:S04]  /*9440*/  IMAD.WIDE R134, R179, 0x4, R134 ;  /* 0x00000004b3867825 */ /* 0x000fc800078e0286 */
[----:B0-----:R-:W-:Y:S02]  /*9450*/  IMAD.MOV.U32 R142, RZ, RZ, RZ ;  /* 0x000000ffff8e7224 */ /* 0x001fe400078e00ff */
[----:B------:R-:W-:-:S04]  /*9460*/  IMAD.WIDE R134, R176, 0x4, R134 ;  /* 0x00000004b0867825 */ /* 0x000fc800078e0286 */
[----:B------:R0:W4:Y:S01]  /*9470*/  @P2 LDG.E.EL R142, desc[UR6][R92.64] ;  /* 0x000000065c8e2981 */ /* 0x000122000c2e1900 */
[----:B------:R-:W-:Y:S01]  /*9480*/  IMAD.WIDE R132, R178, 0x4, R132 ;  /* 0x00000004b2847825 */ /* 0x000fe200078e0284 */
[----:B0-----:R-:W-:-:S03]  /*9490*/  CS2R R92, SRZ ;  /* 0x00000000005c7805 */ /* 0x001fc6000001ff00 */
[----:B------:R-:W-:-:S03]  /*94a0*/  IMAD.WIDE R132, R176, 0x4, R132 ;  /* 0x00000004b0847825 */ /* 0x000fc600078e0284 */
[----:B------:R0:W4:Y:S01]  /*94b0*/  @P2 LDG.E.EL R93, desc[UR6][R134.64] ;  /* 0x00000006865d2981 */ /* 0x000122000c2e1900 */
[----:B------:R-:W-:Y:S01]  /*94c0*/  IMAD.WIDE R118, R177, 0x4, R118 ;  /* 0x00000004b1767825 */ /* 0x000fe200078e0276 */
[----:B0-----:R-:W-:-:S03]  /*94d0*/  CS2R R134, SRZ ;  /* 0x0000000000867805 */ /* 0x001fc6000001ff00 */
[----:B------:R-:W-:-:S03]  /*94e0*/  IMAD.WIDE R118, R176, 0x4, R118 ;  /* 0x00000004b0767825 */ /* 0x000fc600078e0276 */
[----:B------:R0:W4:Y:S01]  /*94f0*/  @P2 LDG.E.EL R135, desc[UR6][R132.64] ;  /* 0x0000000684872981 */ /* 0x000122000c2e1900 */
[----:B------:R-:W-:-:S04]  /*9500*/  IMAD.WIDE.U32 R124, R175, 0x4, R124 ;  /* 0x00000004af7c7825 */ /* 0x000fc800078e007c */
[----:B0-----:R-:W-:Y:S02]  /*9510*/  IMAD.MOV.U32 R132, RZ, RZ, RZ ;  /* 0x000000ffff847224 */ /* 0x001fe400078e00ff */
[----:B------:R-:W-:-:S04]  /*9520*/  IMAD.WIDE R124, R244, 0x4, R124 ;  /* 0x00000004f47c7825 */ /* 0x000fc800078e027c */
[----:B------:R0:W4:Y:S01]  /*9530*/  @P6 LDG.E.EL R132, desc[UR6][R118.64] ;  /* 0x0000000676846981 */ /* 0x000122000c2e1900 */
[----:B------:R-:W-:Y:S01]  /*9540*/  IMAD.WIDE R130, R180, 0x4, R130 ;  /* 0x00000004b4827825 */ /* 0x000fe200078e0282 */
[----:B0-----:R-:W-:-:S03]  /*9550*/  CS2R R118, SRZ ;  /* 0x0000000000767805 */ /* 0x001fc6000001ff00 */
[----:B------:R-:W-:-:S03]  /*9560*/  IMAD.WIDE R130, R176, 0x4, R130 ;  /* 0x00000004b0827825 */ /* 0x000fc600078e0282 */
[----:B------:R0:W4:Y:S01]  /*9570*/  @!P0 LDG.E.EL R119, desc[UR6][R124.64] ;  /* 0x000000067c778981 */ /* 0x000122000c2e1900 */
[----:B------:R-:W-:Y:S01]  /*9580*/  IMAD.WIDE R102, R179, 0x4, R102 ;  /* 0x00000004b3667825 */ /* 0x000fe200078e0266 */
[----:B0-----:R-:W-:-:S03]  /*9590*/  CS2R R124, SRZ ;  /* 0x00000000007c7805 */ /* 0x001fc6000001ff00 */
[----:B------:R-:W-:-:S03]  /*95a0*/  IMAD.WIDE R102, R176, 0x4, R102 ;  /* 0x00000004b0667825 */ /* 0x000fc600078e0266 */
[----:B------:R0:W4:Y:S01]  /*95b0*/  @P2 LDG.E.EL R124, desc[UR6][R130.64] ;  /* 0x00000006827c2981 */ /* 0x000122000c2e1900 */
        /* <DEDUP_REMOVED lines=12> */
[----:B------:R-:W-:Y:S01]  /*9680*/  IMAD.WIDE.U32 R94, R87, 0x4, R94 ;  /* 0x00000004575e7825 */ /* 0x000fe200078e005e */
[----:B0-----:R-:W-:-:S03]  /*9690*/  CS2R R100, SRZ ;  /* 0x0000000000647805 */ /* 0x001fc6000001ff00 */
[----:B------:R-:W-:-:S03]  /*96a0*/  IMAD.WIDE R94, R244, 0x4, R94 ;  /* 0x00000004f45e7825 */ /* 0x000fc600078e025e */
[----:B------:R0:W4:Y:S01]  /*96b0*/  @P2 LDG.E.EL R101, desc[UR6][R114.64] ;  /* 0x0000000672652981 */ /* 0x000122000c2e1900 */
[----:B------:R-:W-:-:S04]  /*96c0*/  IMAD.WIDE R106, R178, 0x4, R106 ;  /* 0x00000004b26a7825 */ /* 0x000fc800078e026a */
[----:B0-----:R-:W-:Y:S02]  /*96d0*/  IMAD.MOV.U32 R114, RZ, RZ, RZ ;  /* 0x000000ffff727224 */ /* 0x001fe400078e00ff */
[----:B------:R-:W-:-:S04]  /*96e0*/  IMAD.WIDE R106, R176, 0x4, R106 ;  /* 0x00000004b06a7825 */ /* 0x000fc800078e026a */
[----:B------:R0:W4:Y:S01]  /*96f0*/  @!P0 LDG.E.EL R114, desc[UR6][R94.64] ;  /* 0x000000065e728981 */ /* 0x000122000c2e1900 */
[----:B------:R-:W-:Y:S01]  /*9700*/  IMAD.WIDE.U32 R112, R173, 0x4, R112 ;  /* 0x00000004ad707825 */ /* 0x000fe200078e0070 */
[----:B0-----:R-:W-:-:S03]  /*9710*/  CS2R R94, SRZ ;  /* 0x00000000005e7805 */ /* 0x001fc6000001ff00 */
[----:B------:R-:W-:-:S03]  /*9720*/  IMAD.WIDE R112, R244, 0x4, R112 ;  /* 0x00000004f4707825 */ /* 0x000fc600078e0270 */
[----:B------:R0:W4:Y:S02]  /*9730*/  @P2 LDG.E.EL R94, desc[UR6][R106.64] ;  /* 0x000000066a5e2981 */ /* 0x000124000c2e1900 */
[----:B0-----:R-:W-:-:S06]  /*9740*/  CS2R R106, SRZ ;  /* 0x00000000006a7805 */ /* 0x001fcc000001ff00 */
[----:B------:R0:W4:Y:S02]  /*9750*/  @!P0 LDG.E.EL R106, desc[UR6][R112.64] ;  /* 0x00000006706a8981 */ /* 0x000124000c2e1900 */
[----:B0-----:R-:W0:Y:S01]  /*9760*/  S2R R113, SR_TID.X ;  /* 0x0000000000717919 */ /* 0x001e220000002100 */
[----:B------:R-:W-:-:S04]  /*9770*/  IMAD.WIDE R104, R180, 0x4, R104 ;  /* 0x00000004b4687825 */ /* 0x000fc800078e0268 */
[----:B------:R-:W-:-:S04]  /*9780*/  IMAD.WIDE R110, R177, 0x4, R110 ;  /* 0x00000004b16e7825 */ /* 0x000fc800078e026e */
[----:B------:R-:W-:-:S04]  /*9790*/  IMAD.WIDE R104, R176, 0x4, R104 ;  /* 0x00000004b0687825 */ /* 0x000fc800078e0268 */
[----:B------:R-:W-:Y:S01]  /*97a0*/  IMAD.WIDE R96, R178, 0x4, R96 ;  /* 0x00000004b2607825 */ /* 0x000fe200078e0260 */
[----:B------:R1:W4:Y:S03]  /*97b0*/  @P2 LDG.E.EL R107, desc[UR6][R104.64] ;  /* 0x00000006686b2981 */ /* 0x000326000c2e1900 */
[----:B------:R-:W-:-:S04]  /*97c0*/  IMAD.WIDE R110, R176, 0x4, R110 ;  /* 0x00000004b06e7825 */ /* 0x000fc800078e026e */
[----:B------:R-:W-:Y:S01]  /*97d0*/  IMAD.WIDE R98, R177, 0x4, R98 ;  /* 0x00000004b1627825 */ /* 0x000fe200078e0262 */
[----:B------:R0:W4:Y:S01]  /*97e0*/  @P6 LDG.E.EL R95, desc[UR6][R110.64] ;  /* 0x000000066e5f6981 */ /* 0x000122000c2e1900 */
[----:B-1----:R-:W-:Y:S02]  /*97f0*/  CS2R R104, SRZ ;  /* 0x0000000000687805 */ /* 0x002fe4000001ff00 */
[----:B------:R-:W-:Y:S01]  /*9800*/  IMAD.WIDE R96, R176, 0x4, R96 ;  /* 0x00000004b0607825 */ /* 0x000fe200078e0260 */
[----:B------:R-:W-:-:S03]  /*9810*/  SEL R5, R48, RZ, P3 ;  /* 0x000000ff30057207 */ /* 0x000fc60001800000 */
[----:B------:R-:W-:Y:S01]  /*9820*/  IMAD.WIDE R98, R176, 0x4, R98 ;  /* 0x00000004b0627825 */ /* 0x000fe200078e0262 */
[----:B------:R1:W4:Y:S01]  /*9830*/  @P2 LDG.E.EL R105, desc[UR6][R96.64] ;  /* 0x0000000660692981 */ /* 0x000322000c2e1900 */
[----:B0-----:R-:W-:Y:S02]  /*9840*/  SHF.R.S32.HI R111, RZ, 0x1f, R40 ;  /* 0x0000001fff6f7819 */ /* 0x001fe40000011428 */
[----:B------:R-:W-:Y:S01]  /*9850*/  IMAD.MOV.U32 R110, RZ, RZ, RZ ;  /* 0x000000ffff6e7224 */ /* 0x000fe200078e00ff */
[----:B------:R-:W-:Y:S02]  /*9860*/  SEL R23, R23, RZ, P3 ;  /* 0x000000ff17177207 */ /* 0x000fe40001800000 */
[----:B------:R-:W-:Y:S02]  /*9870*/  LEA.HI R112, R111, R40, RZ, 0x5 ;  /* 0x000000286f707211 */ /* 0x000fe400078f28ff */
[----:B------:R-:W-:Y:S01]  /*9880*/  SEL R17, R248, RZ, P3 ;  /* 0x000000fff8117207 */ /* 0x000fe20001800000 */
[----:B------:R-:W-:Y:S01]  /*9890*/  IMAD.WIDE.U32 R122, R175, 0x4, R122 ;  /* 0x00000004af7a7825 */ /* 0x000fe200078e007a */
[----:B------:R-:W-:Y:S01]  /*98a0*/  SEL R15, R15, RZ, P3 ;  /* 0x000000ff0f0f7207 */ /* 0x000fe20001800000 */
[----:B------:R0:W4:Y:S01]  /*98b0*/  @P6 LDG.E.EL R110, desc[UR6][R98.64] ;  /* 0x00000006626e6981 */ /* 0x000122000c2e1900 */
[----:B------:R-:W-:Y:S01]  /*98c0*/  SEL R14, R14, RZ, P3 ;  /* 0x000000ff0e0e7207 */ /* 0x000fe20001800000 */
[----:B-1----:R-:W-:Y:S01]  /*98d0*/  IMAD.SHL.U32 R96, R113, 0x4, RZ ;  /* 0x0000000471607824 */ /* 0x002fe200078e00ff */
[----:B------:R-:W-:-:S02]  /*98e0*/  SEL R13, R13, RZ, P3 ;  /* 0x000000ff0d0d7207 */ /* 0x000fc40001800000 */
[----:B------:R-:W-:Y:S02]  /*98f0*/  SEL R12, R12, RZ, P3 ;  /* 0x000000ff0c0c7207 */ /* 0x000fe40001800000 */
[----:B------:R-:W-:Y:S02]  /*9900*/  SEL R48, R199, RZ, P3 ;  /* 0x000000ffc7307207 */ /* 0x000fe40001800000 */
[----:B------:R-:W-:Y:S02]  /*9910*/  ISETP.GE.AND P3, PT, R41, 0x80, PT ;  /* 0x000000802900780c */ /* 0x000fe40003f66270 */
[----:B0-----:R-:W-:Y:S02]  /*9920*/  LOP3.LUT R99, R112, 0xffffffe0, RZ, 0xc0, !PT ;  /* 0xffffffe070637812 */ /* 0x001fe400078ec0ff */
[----:B------:R-:W-:Y:S02]  /*9930*/  LOP3.LUT R115, R96, 0x3c, RZ, 0xc0, !PT ;  /* 0x0000003c60737812 */ /* 0x000fe400078ec0ff */
[----:B------:R-:W-:Y:S01]  /*9940*/  SHF.R.S32.HI R112, RZ, 0x5, R112 ;  /* 0x00000005ff707819 */ /* 0x000fe20000011470 */
[----:B------:R-:W-:Y:S01]  /*9950*/  IMAD.WIDE R122, R244, 0x4, R122 ;  /* 0x00000004f47a7825 */ /* 0x000fe200078e027a */
[----:B------:R-:W-:-:S02]  /*9960*/  SEL R191, R190, RZ, P4 ;  /* 0x000000ffbebf7207 */ /* 0x000fc40002000000 */
[----:B------:R-:W-:Y:S01]  /*9970*/  SEL R190, R189, RZ, P4 ;  /* 0x000000ffbdbe7207 */ /* 0x000fe20002000000 */
[C-C-:B------:R-:W-:Y:S01]  /*9980*/  IMAD R97, R112.reuse, 0x2000, R115.reuse ;  /* 0x0000200070617824 */ /* 0x140fe200078e0273 */
[----:B------:R3:W4:Y:S01]  /*9990*/  @!P0 LDG.E.EL R120, desc[UR6][R122.64] ;  /* 0x000000067a788981 */ /* 0x000722000c2e1900 */
[----:B------:R-:W-:Y:S01]  /*99a0*/  IMAD R41, R112, 0x1000, R115 ;  /* 0x0000100070297824 */ /* 0x000fe200078e0273 */
[----:B--2---:R-:W-:-:S04]  /*99b0*/  SEL R112, R251, RZ, P2 ;  /* 0x000000fffb707207 */ /* 0x004fc80001000000 */
[----:B------:R-:W-:Y:S02]  /*99c0*/  @P3 SEL R38, R112, R190, !P1 ;  /* 0x000000be70263207 */ /* 0x000fe40004800000 */
[----:B------:R-:W-:Y:S02]  /*99d0*/  SEL R112, R43, RZ, P2 ;  /* 0x000000ff2b707207 */ /* 0x000fe40001000000 */
[----:B---3--:R-:W-:Y:S02]  /*99e0*/  SEL R122, R252, RZ, P2 ;  /* 0x000000fffc7a7207 */ /* 0x008fe40001000000 */
[----:B------:R-:W2:Y:S04]  /*99f0*/  LDL.LU R252, [R1+0xc8] ;  /* 0x0000c80001fc7983 */ /* 0x000ea80000300800 */
[----:B------:R-:W3:Y:S01]  /*9a00*/  LDL.LU R43, [R1+0x114] ;  /* 0x00011400012b7983 */ /* 0x000ee20000300800 */
[----:B------:R-:W-:Y:S01]  /*9a10*/  IMAD.IADD R99, R40, 0x1, -R99 ;  /* 0x0000000128637824 */ /* 0x000fe200078e0a63 */
[----:B------:R-:W-:Y:S01]  /*9a20*/  SHF.R.U32.HI R98, RZ, 0x6, R96 ;  /* 0x00000006ff627819 */ /* 0x000fe20000011660 */
[----:B------:R-:W-:-:S03]  /*9a30*/  IMAD.WIDE.U32 R108, R175, 0x4, R108 ;  /* 0x00000004af6c7825 */ /* 0x000fc600078e006c */
[----:B------:R-:W-:Y:S01]  /*9a40*/  SGXT.U32 R98, R98, 0x3 ;  /* 0x000000036262781a */ /* 0x000fe20000000000 */
[----:B------:R-:W-:Y:S02]  /*9a50*/  IMAD.SHL.U32 R99, R99, 0x8, RZ ;  /* 0x0000000863637824 */ /* 0x000fe400078e00ff */
[----:B------:R-:W-:-:S03]  /*9a60*/  IMAD.WIDE R108, R244, 0x4, R108 ;  /* 0x00000004f46c7825 */ /* 0x000fc600078e026c */
[----:B------:R-:W-:Y:S01]  /*9a70*/  LOP3.LUT R98, R99, R98, RZ, 0xfc, !PT ;  /* 0x0000006263627212 */ /* 0x000fe200078efcff */
[----:B------:R-:W-:Y:S01]  /*9a80*/  IMAD.MOV.U32 R99, RZ, RZ, RZ ;  /* 0x000000ffff637224 */ /* 0x000fe200078e00ff */
[----:B------:R-:W-:Y:S02]  /*9a90*/  SEL R166, R90, RZ, P4 ;  /* 0x000000ff5aa67207 */ /* 0x000fe40002000000 */
[----:B-----5:R-:W-:-:S03]  /*9aa0*/  SEL R90, R208, RZ, P4 ;  /* 0x000000ffd05a7207 */ /* 0x020fc60002000000 */
[----:B------:R-:W5:Y:S01]  /*9ab0*/  @!P0 LDG.E.EL R99, desc[UR6][R108.64] ;  /* 0x000000066c638981 */ /* 0x000f62000c2e1900 */
[----:B------:R-:W-:-:S04]  /*9ac0*/  IMAD.WIDE.U32 R116, R87, 0x4, R116 ;  /* 0x0000000457747825 */ /* 0x000fc800078e0074 */
[----:B------:R-:W-:-:S04]  /*9ad0*/  IMAD.WIDE R126, R177, 0x4, R126 ;  /* 0x00000004b17e7825 */ /* 0x000fc800078e027e */
[----:B------:R-:W-:-:S05]  /*9ae0*/  IMAD.WIDE R116, R244, 0x4, R116 ;  /* 0x00000004f4747825 */ /* 0x000fca00078e0274 */
[----:B------:R0:W2:Y:S01]  /*9af0*/  @!P0 LDG.E.EL R102, desc[UR6][R116.64] ;  /* 0x0000000674668981 */ /* 0x0000a2000c2e1900 */
[----:B------:R-:W-:Y:S01]  /*9b00*/  IMAD.WIDE R126, R176, 0x4, R126 ;  /* 0x00000004b07e7825 */ /* 0x000fe200078e027e */
[----:B0-----:R-:W-:Y:S02]  /*9b10*/  CS2R R116, SRZ ;  /* 0x0000000000747805 */ /* 0x001fe4000001ff00 */
[----:B------:R-:W-:-:S04]  /*9b20*/  SEL R187, R245, RZ, P4 ;  /* 0x000000fff5bb7207 */ /* 0x000fc80002000000 */
[----:B------:R0:W2:Y:S01]  /*9b30*/  @P6 LDG.E.EL R116, desc[UR6][R126.64] ;  /* 0x000000067e746981 */ /* 0x0000a2000c2e1900 */
[----:B------:R-:W-:Y:S02]  /*9b40*/  SEL R186, R44, RZ, P4 ;  /* 0x000000ff2cba7207 */ /* 0x000fe40002000000 */
[----:B------:R-:W-:Y:S02]  /*9b50*/  SEL R44, R52, RZ, P5 ;  /* 0x000000ff342c7207 */ /* 0x000fe40002800000 */
[----:B------:R-:W-:Y:S02]  /*9b60*/  SEL R52, R188, RZ, P5 ;  /* 0x000000ffbc347207 */ /* 0x000fe40002800000 */
[----:B------:R-:W-:Y:S02]  /*9b70*/  SEL R189, R249, RZ, P4 ;  /* 0x000000fff9bd7207 */ /* 0x000fe40002000000 */
[----:B------:R-:W-:Y:S02]  /*9b80*/  SEL R86, R246, RZ, P5 ;  /* 0x000000fff6567207 */ /* 0x000fe40002800000 */
[----:B----4-:R-:W-:-:S02]  /*9b90*/  SEL R111, R243, RZ, P2 ;  /* 0x000000fff36f7207 */ /* 0x010fc40001000000 */
[----:B------:R-:W-:-:S04]  /*9ba0*/  SEL R142, R142, RZ, P2 ;  /* 0x000000ff8e8e7207 */ /* 0x000fc80001000000 */
[----:B------:R-:W-:Y:S02]  /*9bb0*/  @P3 SEL R27, R142, R89, !P1 ;  /* 0x000000598e1b3207 */ /* 0x000fe40004800000 */
[----:B------:R-:W-:-:S04]  /*9bc0*/  SEL R108, R121, RZ, P2 ;  /* 0x000000ff796c7207 */ /* 0x000fc80001000000 */
[----:B------:R-:W-:Y:S02]  /*9bd0*/  @P3 SEL R25, R108, R91, !P1 ;  /* 0x0000005b6c193207 */ /* 0x000fe40004800000 */
[----:B------:R-:W-:Y:S02]  /*9be0*/  SEL R91, R49, RZ, P6 ;  /* 0x000000ff315b7207 */ /* 0x000fe40003000000 */
[----:B------:R-:W-:-:S04]  /*9bf0*/  SEL R107, R107, RZ, P2 ;  /* 0x000000ff6b6b7207 */ /* 0x000fc80001000000 */
[----:B------:R-:W-:Y:S02]  /*9c00*/  @P3 SEL R24, R107, R90, !P1 ;  /* 0x0000005a6b183207 */ /* 0x000fe40004800000 */
[----:B------:R-:W-:Y:S02]  /*9c10*/  SEL R107, R54, RZ, P6 ;  /* 0x000000ff366b7207 */ /* 0x000fe40003000000 */
[----:B---3--:R-:W-:Y:S02]  /*9c20*/  SEL R90, R43, RZ, P6 ;  /* 0x000000ff2b5a7207 */ /* 0x008fe40003000000 */
[----:B------:R-:W3:Y:S04]  /*9c30*/  LDL.LU R43, [R1+0x110] ;  /* 0x00011000012b7983 */ /* 0x000ee80000300800 */
[----:B------:R-:W4:Y:S04]  /*9c40*/  LDL.LU R49, [R1+0x10c] ;  /* 0x00010c0001317983 */ /* 0x000f280000300800 */
[----:B------:R-:W3:Y:S04]  /*9c50*/  LDL.LU R54, [R1+0x108] ;  /* 0x0001080001367983 */ /* 0x000ee80000300800 */
[----:B------:R-:W4:Y:S04]  /*9c60*/  LDL.LU R208, [R1+0xe4] ;  /* 0x0000e40001d07983 */ /* 0x000f280000300800 */
[----:B------:R-:W4:Y:S04]  /*9c70*/  LDL.LU R245, [R1+0xe0] ;  /* 0x0000e00001f57983 */ /* 0x000f280000300800 */
[----:B------:R-:W4:Y:S04]  /*9c80*/  LDL.LU R250, [R1+0xdc] ;  /* 0x0000dc0001fa7983 */ /* 0x000f280000300800 */
[----:B------:R-:W5:Y:S04]  /*9c90*/  LDL.LU R199, [R1+0xd8] ;  /* 0x0000d80001c77983 */ /* 0x000f680000300800 */
[----:B------:R-:W5:Y:S04]  /*9ca0*/  LDL.LU R248, [R1+0xd4] ;  /* 0x0000d40001f87983 */ /* 0x000f680000300800 */
[----:B------:R-:W5:Y:S04]  /*9cb0*/  LDL.LU R192, [R1+0x34] ;  /* 0x0000340001c07983 */ /* 0x000f680000300800 */
[----:B------:R-:W5:Y:S04]  /*9cc0*/  LDL.LU R247, [R1+0xbc] ;  /* 0x0000bc0001f77983 */ /* 0x000f680000300800 */
[----:B------:R-:W5:Y:S04]  /*9cd0*/  LDL.LU R188, [R1+0xd0] ;  /* 0x0000d00001bc7983 */ /* 0x000f680000300800 */
[----:B------:R-:W5:Y:S04]  /*9ce0*/  LDL.LU R249, [R1+0xac] ;  /* 0x0000ac0001f97983 */ /* 0x000f680000300800 */
[----:B------:R-:W5:Y:S04]  /*9cf0*/  LDL.LU R246, [R1+0xa8] ;  /* 0x0000a80001f67983 */ /* 0x000f680000300800 */
[----:B------:R-:W5:Y:S01]  /*9d00*/  LDL.LU R243, [R1+0xa4] ;  /* 0x0000a40001f37983 */ /* 0x000f620000300800 */
[----:B--2---:R-:W-:-:S03]  /*9d10*/  SEL R89, R252, RZ, P6 ;  /* 0x000000fffc597207 */ /* 0x004fc60003000000 */
[----:B------:R-:W2:Y:S04]  /*9d20*/  LDL.LU R251, [R1+0xb8] ;  /* 0x0000b80001fb7983 */ /* 0x000ea80000300800 */
[----:B------:R-:W2:Y:S01]  /*9d30*/  LDL.LU R252, [R1+0x30] ;  /* 0x0000300001fc7983 */ /* 0x000ea20000300800 */
[----:B------:R-:W-:Y:S01]  /*9d40*/  @P3 SEL R36, R112, R187, !P1 ;  /* 0x000000bb70243207 */ /* 0x000fe20004800000 */
[----:B------:R-:W-:Y:S01]  /*9d50*/  IMAD.WIDE.U32 R128, R173, 0x4, R128 ;  /* 0x00000004ad807825 */ /* 0x000fe200078e0080 */
[----:B------:R-:W-:Y:S02]  /*9d60*/  SEL R185, R46, RZ, P4 ;  /* 0x000000ff2eb97207 */ /* 0x000fe40002000000 */
[----:B------:R-:W-:Y:S02]  /*9d70*/  SEL R112, R235, RZ, P2 ;  /* 0x000000ffeb707207 */ /* 0x000fe40001000000 */
[----:B------:R-:W-:-:S02]  /*9d80*/  SEL R165, R165, RZ, P4 ;  /* 0x000000ffa5a57207 */ /* 0x000fc40002000000 */
[----:B------:R-:W-:Y:S01]  /*9d90*/  @P3 SEL R34, R112, R185, !P1 ;  /* 0x000000b970223207 */ /* 0x000fe20004800000 */
[----:B------:R-:W-:Y:S01]  /*9da0*/  IMAD.WIDE R128, R244, 0x4, R128 ;  /* 0x00000004f4807825 */ /* 0x000fe200078e0280 */
[----:B------:R-:W-:Y:S02]  /*9db0*/  @P3 SEL R37, R122, R189, !P1 ;  /* 0x000000bd7a253207 */ /* 0x000fe40004800000 */
[----:B------:R-:W-:Y:S02]  /*9dc0*/  SEL R112, R205, RZ, P2 ;  /* 0x000000ffcd707207 */ /* 0x000fe40001000000 */
[----:B------:R-:W-:Y:S01]  /*9dd0*/  SEL R171, R171, RZ, P4 ;  /* 0x000000ffabab7207 */ /* 0x000fe20002000000 */
[----:B------:R-:W-:Y:S01]  /*9de0*/  IMAD.WIDE.U32 R136, R87, 0x4, R136 ;  /* 0x0000000457887825 */ /* 0x000fe200078e0088 */
[----:B------:R-:W-:Y:S01]  /*9df0*/  SEL R122, R231, RZ, P2 ;  /* 0x000000ffe77a7207 */ /* 0x000fe20001000000 */
[----:B------:R1:W2:Y:S01]  /*9e00*/  @!P0 LDG.E.EL R117, desc[UR6][R128.64] ;  /* 0x0000000680758981 */ /* 0x0002a2000c2e1900 */
[----:B------:R-:W-:Y:S01]  /*9e10*/  @P3 SEL R31, R112, R165, !P1 ;  /* 0x000000a5701f3207 */ /* 0x000fe20004800000 */
[----:B------:R-:W-:Y:S01]  /*9e20*/  IMAD.WIDE.U32 R158, R87, 0x4, R158 ;  /* 0x00000004579e7825 */ /* 0x000fe200078e009e */
[----:B------:R-:W-:-:S02]  /*9e30*/  SEL R87, R238, RZ, P2 ;  /* 0x000000ffee577207 */ /* 0x000fc40001000000 */
[----:B------:R-:W-:Y:S01]  /*9e40*/  @P3 SEL R39, R111, R191, !P1 ;  /* 0x000000bf6f273207 */ /* 0x000fe20004800000 */
[----:B------:R-:W-:Y:S01]  /*9e50*/  VIADD R112, R98, 0xffffff80 ;  /* 0xffffff8062707836 */ /* 0x000fe20000000000 */
[----:B------:R-:W-:Y:S01]  /*9e60*/  @P3 SEL R32, R122, R171, !P1 ;  /* 0x000000ab7a203207 */ /* 0x000fe20004800000 */
[----:B------:R-:W-:Y:S02]  /*9e70*/  VIADD R122, R98, 0xffffff40 ;  /* 0xffffff40627a7836 */ /* 0x000fe40000000000 */
[----:B0-----:R-:W-:Y:S01]  /*9e80*/  IMAD.MOV.U32 R127, RZ, RZ, 0x3f400000 ;  /* 0x3f400000ff7f7424 */ /* 0x001fe200078e00ff */
[----:B------:R-:W-:Y:S01]  /*9e90*/  @P3 SEL R35, R87, R186, !P1 ;  /* 0x000000ba57233207 */ /* 0x000fe20004800000 */
[----:B-1----:R-:W-:Y:S01]  /*9ea0*/  IMAD.MOV.U32 R128, RZ, RZ, 0x3fa00000 ;  /* 0x3fa00000ff807424 */ /* 0x002fe200078e00ff */
[----:B------:R-:W-:Y:S01]  /*9eb0*/  SEL R170, R170, RZ, P4 ;  /* 0x000000ffaaaa7207 */ /* 0x000fe20002000000 */
[----:B------:R-:W-:Y:S01]  /*9ec0*/  IMAD R97, R98, 0x40, R97 ;  /* 0x0000004062617824 */ /* 0x000fe200078e0261 */
[----:B------:R-:W-:Y:S01]  /*9ed0*/  SEL R87, R194, RZ, P2 ;  /* 0x000000ffc2577207 */ /* 0x000fe20001000000 */
[----:B------:R-:W-:-:S02]  /*9ee0*/  IMAD R98, R112, 0x40, R41 ;  /* 0x0000004070627824 */ /* 0x000fc400078e0229 */
[----:B------:R-:W-:Y:S01]  /*9ef0*/  IMAD R41, R122, 0x40, R41 ;  /* 0x000000407a297824 */ /* 0x000fe200078e0229 */
[----:B------:R-:W-:Y:S02]  /*9f00*/  @P3 SEL R30, R87, R170, !P1 ;  /* 0x000000aa571e3207 */ /* 0x000fe40004800000 */
[----:B------:R-:W-:Y:S02]  /*9f10*/  SEL R87, R124, RZ, P2 ;  /* 0x000000ff7c577207 */ /* 0x000fe40001000000 */
[----:B------:R-:W-:Y:S02]  /*9f20*/  SEL R172, R172, RZ, P4 ;  /* 0x000000ffacac7207 */ /* 0x000fe40002000000 */
[----:B------:R-:W-:Y:S02]  /*9f30*/  SEL R168, R168, RZ, P4 ;  /* 0x000000ffa8a87207 */ /* 0x000fe40002000000 */
[----:B------:R-:W-:Y:S02]  /*9f40*/  ISETP.GE.AND P4, PT, R88, 0x80, PT ;  /* 0x000000805800780c */ /* 0x000fe40003f86270 */
        /* <DEDUP_REMOVED lines=10> */
[----:B------:R-:W-:Y:S02]  /*9ff0*/  ISETP.GE.AND P5, PT, R58, 0x80, PT ;  /* 0x000000803a00780c */ /* 0x000fe40003fa6270 */
        /* <DEDUP_REMOVED lines=12> */
[----:B------:R-:W-:Y:S01]  /*a0c0*/  ISETP.GE.AND P6, PT, R40, 0x80, PT ;  /* 0x000000802800780c */ /* 0x000fe20003fc6270 */
[C---:B---3--:R-:W-:Y:S01]  /*a0d0*/  FADD R111, R54.reuse, 1 ;  /* 0x3f800000366f7421 */ /* 0x048fe20000000000 */
[C---:B------:R-:W-:Y:S01]  /*a0e0*/  FADD R115, -R54.reuse, 1 ;  /* 0x3f80000036737421 */ /* 0x040fe20000000100 */
[----:B------:R-:W-:-:S02]  /*a0f0*/  FADD R121, -R54, 2 ;  /* 0x4000000036797421 */ /* 0x000fc40000000100 */
[-C--:B------:R-:W-:Y:S01]  /*a100*/  FFMA R112, R111, -R127.reuse, 3.75 ;  /* 0x407000006f707423 */ /* 0x080fe2000000087f */
[-C--:B------:R-:W-:Y:S01]  /*a110*/  FFMA R122, R115, R128.reuse, -2.25 ;  /* 0xc0100000737a7423 */ /* 0x080fe20000000080 */
[C---:B------:R-:W-:Y:S01]  /*a120*/  FFMA R109, R54.reuse, R128, -2.25 ;  /* 0xc0100000366d7423 */ /* 0x040fe20000000080 */
[----:B------:R-:W-:Y:S01]  /*a130*/  FFMA R124, R121, -R127, 3.75 ;  /* 0x40700000797c7423 */ /* 0x000fe2000000087f */
[----:B------:R-:W-:Y:S01]  /*a140*/  FFMA R112, R111, R112, -6 ;  /* 0xc0c000006f707423 */ /* 0x000fe20000000070 */
[----:B------:R-:W-:Y:S01]  /*a150*/  FMUL R122, R115, R122 ;  /* 0x0000007a737a7220 */ /* 0x000fe20000400000 */
[C---:B------:R-:W-:Y:S01]  /*a160*/  FMUL R109, R54.reuse, R109 ;  /* 0x0000006d366d7220 */ /* 0x040fe20000400000 */
[----:B------:R-:W-:Y:S01]  /*a170*/  FFMA R124, R121, R124, -6 ;  /* 0xc0c00000797c7423 */ /* 0x000fe2000000007c */
[----:B------:R-:W-:Y:S01]  /*a180*/  FFMA R111, R111, R112, 3 ;  /* 0x404000006f6f7423 */ /* 0x000fe20000000070 */
[----:B------:R-:W-:Y:S01]  /*a190*/  FFMA R112, R115, R122, 1 ;  /* 0x3f80000073707423 */ /* 0x000fe2000000007a */
[C---:B----4-:R-:W-:Y:S01]  /*a1a0*/  FADD R122, R49.reuse, 1 ;  /* 0x3f800000317a7421 */ /* 0x050fe20000000000 */
[C---:B------:R-:W-:Y:S01]  /*a1b0*/  FADD R126, -R49.reuse, 2 ;  /* 0x40000000317e7421 */ /* 0x040fe20000000100 */
[----:B------:R-:W-:Y:S01]  /*a1c0*/  FADD R123, -R49, 1 ;  /* 0x3f800000317b7421 */ /* 0x000fe20000000100 */
[----:B------:R-:W-:Y:S01]  /*a1d0*/  FFMA R109, R54, R109, 1 ;  /* 0x3f800000366d7423 */ /* 0x000fe2000000006d */
[----:B------:R-:W-:Y:S01]  /*a1e0*/  FFMA R54, R121, R124, 3 ;  /* 0x4040000079367423 */ /* 0x000fe2000000007c */
[-C--:B------:R-:W-:Y:S01]  /*a1f0*/  FFMA R124, R49, R128.reuse, -2.25 ;  /* 0xc0100000317c7423 */ /* 0x080fe20000000080 */
[-C--:B------:R-:W-:Y:S01]  /*a200*/  FFMA R115, R122, -R127.reuse, 3.75 ;  /* 0x407000007a737423 */ /* 0x080fe2000000087f */
[----:B------:R-:W-:Y:S01]  /*a210*/  FFMA R127, R126, -R127, 3.75 ;  /* 0x407000007e7f7423 */ /* 0x000fe2000000087f */
[----:B------:R-:W-:Y:S01]  /*a220*/  FFMA R128, R123, R128, -2.25 ;  /* 0xc01000007b807423 */ /* 0x000fe20000000080 */
[----:B------:R-:W-:Y:S01]  /*a230*/  FMUL R124, R49, R124 ;  /* 0x0000007c317c7220 */ /* 0x000fe20000400000 */
[----:B------:R-:W-:Y:S01]  /*a240*/  FFMA R121, R122, R115, -6 ;  /* 0xc0c000007a797423 */ /* 0x000fe20000000073 */
[----:B------:R-:W-:Y:S01]  /*a250*/  FFMA R127, R126, R127, -6 ;  /* 0xc0c000007e7f7423 */ /* 0x000fe2000000007f */
[----:B------:R-:W-:Y:S01]  /*a260*/  FMUL R128, R123, R128 ;  /* 0x000000807b807220 */ /* 0x000fe20000400000 */
[----:B------:R-:W-:Y:S01]  /*a270*/  FFMA R115, R49, R124, 1 ;  /* 0x3f80000031737423 */ /* 0x000fe2000000007c */
[----:B------:R-:W-:Y:S01]  /*a280*/  FFMA R122, R122, R121, 3 ;  /* 0x404000007a7a7423 */ /* 0x000fe20000000079 */
[----:B------:R-:W-:Y:S01]  /*a290*/  FFMA R49, R126, R127, 3 ;  /* 0x404000007e317423 */ /* 0x000fe2000000007f */
[----:B------:R-:W-:Y:S01]  /*a2a0*/  FFMA R121, R123, R128, 1 ;  /* 0x3f8000007b797423 */ /* 0x000fe20000000080 */
[----:B------:R-:W-:-:S02]  /*a2b0*/  SEL R127, R208, RZ, P2 ;  /* 0x000000ffd07f7207 */ /* 0x000fc40001000000 */
[----:B------:R-:W-:Y:S01]  /*a2c0*/  SEL R58, R245, RZ, P2 ;  /* 0x000000fff53a7207 */ /* 0x000fe20001000000 */
[----:B------:R-:W3:Y:S01]  /*a2d0*/  LDL.LU R208, [R1+0xa0] ;  /* 0x0000a00001d07983 */ /* 0x000ee20000300800 */
[----:B------:R-:W-:Y:S02]  /*a2e0*/  SEL R123, R250, RZ, !P6 ;  /* 0x000000fffa7b7207 */ /* 0x000fe40007000000 */
[----:B-----5:R-:W-:Y:S01]  /*a2f0*/  SEL R88, R199, RZ, !P6 ;  /* 0x000000ffc7587207 */ /* 0x020fe20007000000 */
[----:B------:R-:W4:Y:S01]  /*a300*/  LDL.LU R245, [R1+0x94] ;  /* 0x0000940001f57983 */ /* 0x000f220000300800 */
[----:B------:R-:W-:Y:S02]  /*a310*/  SEL R124, R248, RZ, !P6 ;  /* 0x000000fff87c7207 */ /* 0x000fe40007000000 */
[----:B------:R-:W-:Y:S01]  /*a320*/  @P4 SEL R22, R58, R89, !P1 ;  /* 0x000000593a164207 */ /* 0x000fe20004800000 */
[----:B------:R-:W5:Y:S01]  /*a330*/  LDL.LU R250, [R1+0x90] ;  /* 0x0000900001fa7983 */ /* 0x000f620000300800 */
[----:B------:R-:W-:-:S03]  /*a340*/  FADD R58, R123, R192 ;  /* 0x000000c07b3a7221 */ /* 0x000fc60000000000 */
[----:B------:R-:W5:Y:S01]  /*a350*/  LDL.LU R199, [R1+0x74] ;  /* 0x0000740001c77983 */ /* 0x000f620000300800 */
[----:B------:R-:W-:-:S03]  /*a360*/  @P5 SEL R23, R127, R184, !P1 ;  /* 0x000000b87f175207 */ /* 0x000fc60004800000 */
[----:B------:R-:W5:Y:S04]  /*a370*/  LDL.LU R248, [R1+0x70] ;  /* 0x0000700001f87983 */ /* 0x000f680000300800 */
[----:B------:R-:W5:Y:S01]  /*a380*/  LDL.LU R192, [R1+0x6c] ;  /* 0x00006c0001c07983 */ /* 0x000f620000300800 */
[----:B------:R-:W-:Y:S01]  /*a390*/  SEL R126, R247, RZ, P2 ;  /* 0x000000fff77e7207 */ /* 0x000fe20001000000 */
[----:B------:R-:W-:Y:S01]  /*a3a0*/  FADD R124, R124, R23 ;  /* 0x000000177c7c7221 */ /* 0x000fe20000000000 */
[----:B------:R-:W-:Y:S01]  /*a3b0*/  FADD R88, R88, R39 ;  /* 0x0000002758587221 */ /* 0x000fe20000000000 */
[----:B------:R-:W-:Y:S01]  /*a3c0*/  SEL R23, R188, RZ, !P6 ;  /* 0x000000ffbc177207 */ /* 0x000fe20007000000 */
[----:B------:R-:W5:Y:S01]  /*a3d0*/  LDL.LU R247, [R1+0x2c] ;  /* 0x00002c0001f77983 */ /* 0x000f620000300800 */
[----:B------:R-:W-:-:S02]  /*a3e0*/  @P5 SEL R21, R126, R183, !P1 ;  /* 0x000000b77e155207 */ /* 0x000fc40004800000 */
[----:B------:R-:W-:Y:S02]  /*a3f0*/  SEL R39, R249, RZ, !P6 ;  /* 0x000000fff9277207 */ /* 0x000fe40007000000 */
[----:B------:R-:W5:Y:S01]  /*a400*/  LDL.LU R249, [R1+0x68] ;  /* 0x0000680001f97983 */ /* 0x000f620000300800 */
[----:B------:R-:W-:Y:S01]  /*a410*/  SEL R126, R243, RZ, !P6 ;  /* 0x000000fff37e7207 */ /* 0x000fe20007000000 */
[----:B------:R-:W-:Y:S02]  /*a420*/  FADD R128, R23, R22 ;  /* 0x0000001617807221 */ /* 0x000fe40000000000 */
[----:B------:R-:W5:Y:S01]  /*a430*/  LDL.LU R243, [R1+0x50] ;  /* 0x0000500001f37983 */ /* 0x000f620000300800 */
[----:B--2---:R-:W-:Y:S01]  /*a440*/  SEL R23, R251, RZ, P2 ;  /* 0x000000fffb177207 */ /* 0x004fe20001000000 */
[----:B------:R-:W-:Y:S02]  /*a450*/  FADD R22, R39, R252 ;  /* 0x000000fc27167221 */ /* 0x000fe40000000000 */
[----:B------:R-:W2:Y:S04]  /*a460*/  LDL.LU R251, [R1+0x4c] ;  /* 0x00004c0001fb7983 */ /* 0x000ea80000300800 */
[----:B------:R-:W2:Y:S01]  /*a470*/  LDL.LU R252, [R1+0x28] ;  /* 0x0000280001fc7983 */ /* 0x000ea20000300800 */
[----:B------:R-:W-:Y:S01]  /*a480*/  SEL R89, R246, RZ, !P6 ;  /* 0x000000fff6597207 */ /* 0x000fe20007000000 */
[----:B------:R-:W-:-:S04]  /*a490*/  FADD R126, R126, R21 ;  /* 0x000000157e7e7221 */ /* 0x000fc80000000000 */
[----:B------:R-:W-:-:S04]  /*a4a0*/  FADD R38, R89, R38 ;  /* 0x0000002659267221 */ /* 0x000fc80000000000 */
[----:B------:R-:W-:-:S04]  /*a4b0*/  FMUL R21, R109, R38 ;  /* 0x000000266d157220 */ /* 0x000fc80000400000 */
[----:B------:R-:W-:Y:S01]  /*a4c0*/  FFMA R88, R111, R88, R21 ;  /* 0x000000586f587223 */ /* 0x000fe20000000015 */
[----:B------:R-:W-:Y:S01]  /*a4d0*/  @P4 SEL R20, R23, R90, !P1 ;  /* 0x0000005a17144207 */ /* 0x000fe20004800000 */
[----:B------:R-:W-:-:S04]  /*a4e0*/  FMUL R39, R109, R126 ;  /* 0x0000007e6d277220 */ /* 0x000fc80000400000 */
[----:B------:R-:W-:Y:S01]  /*a4f0*/  FFMA R124, R111, R124, R39 ;  /* 0x0000007c6f7c7223 */ /* 0x000fe20000000027 */
[----:B------:R-:W-:Y:S02]  /*a500*/  SEL R242, R242, RZ, !P6 ;  /* 0x000000fff2f27207 */ /* 0x000fe40007000000 */
[----:B----4-:R-:W-:-:S04]  /*a510*/  SEL R21, R245, RZ, P2 ;  /* 0x000000fff5157207 */ /* 0x010fc80001000000 */
[----:B------:R-:W-:Y:S02]  /*a520*/  @P5 SEL R19, R21, R182, !P1 ;  /* 0x000000b615135207 */ /* 0x000fe40004800000 */
[----:B---3--:R-:W-:Y:S02]  /*a530*/  SEL R89, R208, RZ, !P6 ;  /* 0x000000ffd0597207 */ /* 0x008fe40007000000 */
[----:B-----5:R-:W-:Y:S02]  /*a540*/  SEL R38, R199, RZ, !P6 ;  /* 0x000000ffc7267207 */ /* 0x020fe40007000000 */
[----:B------:R-:W-:-:S05]  /*a550*/  SEL R90, R192, RZ, !P6 ;  /* 0x000000ffc05a7207 */ /* 0x000fca0007000000 */
[----:B------:R-:W-:-:S04]  /*a560*/  FADD R19, R90, R19 ;  /* 0x000000135a137221 */ /* 0x000fc80000000000 */
[----:B------:R-:W-:Y:S01]  /*a570*/  FFMA R124, R112, R19, R124 ;  /* 0x00000013707c7223 */ /* 0x000fe2000000007c */
[----:B------:R-:W-:Y:S01]  /*a580*/  FADD R20, R89, R20 ;  /* 0x0000001459147221 */ /* 0x000fe20000000000 */
[----:B------:R-:W-:Y:S01]  /*a590*/  FADD R21, R38, R247 ;  /* 0x000000f726157221 */ /* 0x000fe20000000000 */
[----:B------:R-:W-:Y:S01]  /*a5a0*/  SEL R19, R243, RZ, P2 ;  /* 0x000000fff3137207 */ /* 0x000fe20001000000 */
[----:B------:R-:W3:Y:S01]  /*a5b0*/  LDL.LU R247, [R1+0x24] ;  /* 0x0000240001f77983 */ /* 0x000ee20000300800 */
[----:B------:R-:W-:Y:S02]  /*a5c0*/  SEL R89, R249, RZ, !P6 ;  /* 0x000000fff9597207 */ /* 0x000fe40007000000 */
[----:B------:R-:W-:Y:S01]  /*a5d0*/  @P5 SEL R17, R19, R86, !P1 ;  /* 0x0000005613115207 */ /* 0x000fe20004800000 */
[----:B------:R-:W4:Y:S01]  /*a5e0*/  LDL.LU R249, [R1+0x20] ;  /* 0x0000200001f97983 */ /* 0x000f220000300800 */
[----:B--2---:R-:W-:-:S03]  /*a5f0*/  FADD R19, R242, R252 ;  /* 0x000000fcf2137221 */ /* 0x004fc60000000000 */
[----:B------:R-:W2:Y:S01]  /*a600*/  LDL.LU R252, [R1+0x1c] ;  /* 0x00001c0001fc7983 */ /* 0x000ea20000300800 */
[----:B------:R-:W-:Y:S01]  /*a610*/  FMUL R22, R109, R22 ;  /* 0x000000166d167220 */ /* 0x000fe20000400000 */
[----:B------:R-:W-:Y:S02]  /*a620*/  SEL R221, R221, RZ, P2 ;  /* 0x000000ffdddd7207 */ /* 0x000fe40001000000 */
[----:B------:R-:W5:Y:S01]  /*a630*/  LDL.LU R243, [R1+0x18] ;  /* 0x0000180001f37983 */ /* 0x000f620000300800 */
[----:B------:R-:W-:Y:S01]  /*a640*/  FFMA R23, R111, R58, R22 ;  /* 0x0000003a6f177223 */ /* 0x000fe20000000016 */
[----:B------:R-:W-:Y:S02]  /*a650*/  SEL R58, R248, RZ, !P6 ;  /* 0x000000fff83a7207 */ /* 0x000fe40007000000 */
[----:B------:R-:W-:-:S03]  /*a660*/  SEL R22, R250, RZ, P2 ;  /* 0x000000fffa167207 */ /* 0x000fc60001000000 */
[----:B------:R-:W-:Y:S01]  /*a670*/  FADD R37, R58, R37 ;  /* 0x000000253a257221 */ /* 0x000fe20000000000 */
[----:B------:R-:W-:Y:S02]  /*a680*/  @P4 SEL R18, R22, R91, !P1 ;  /* 0x0000005b16124207 */ /* 0x000fe40004800000 */
[----:B------:R-:W-:Y:S01]  /*a690*/  @P4 SEL R11, R221, R220, !P1 ;  /* 0x000000dcdd0b4207 */ /* 0x000fe20004800000 */
[----:B------:R-:W-:Y:S01]  /*a6a0*/  FFMA R88, R112, R37, R88 ;  /* 0x0000002570587223 */ /* 0x000fe20000000058 */
[----:B------:R-:W-:Y:S01]  /*a6b0*/  SEL R22, R219, RZ, !P6 ;  /* 0x000000ffdb167207 */ /* 0x000fe20007000000 */
[----:B------:R-:W-:Y:S01]  /*a6c0*/  FADD R37, R89, R18 ;  /* 0x0000001259257221 */ /* 0x000fe20000000000 */
[----:B------:R-:W-:Y:S02]  /*a6d0*/  SEL R18, R251, RZ, P2 ;  /* 0x000000fffb127207 */ /* 0x000fe40001000000 */
[----:B------:R-:W3:Y:S01]  /*a6e0*/  LDL.LU R251, [R1+0x14] ;  /* 0x0000140001fb7983 */ /* 0x000ee20000300800 */
[----:B------:R-:W-:Y:S01]  /*a6f0*/  FADD R22, R22, R11 ;  /* 0x0000000b16167221 */ /* 0x000fe20000000000 */
[----:B------:R-:W-:Y:S01]  /*a700*/  SEL R11, R212, RZ, !P6 ;  /* 0x000000ffd40b7207 */ /* 0x000fe20007000000 */
[----:B------:R-:W-:Y:S01]  /*a710*/  FMUL R20, R109, R20 ;  /* 0x000000146d147220 */ /* 0x000fe20000400000 */
[----:B------:R-:W-:-:S03]  /*a720*/  SEL R240, R240, RZ, !P6 ;  /* 0x000000fff0f07207 */ /* 0x000fc60007000000 */
[----:B------:R-:W-:Y:S01]  /*a730*/  FFMA R39, R111, R128, R20 ;  /* 0x000000806f277223 */ /* 0x000fe20000000014 */
[----:B------:R-:W-:Y:S01]  /*a740*/  @P4 SEL R16, R18, R107, !P1 ;  /* 0x0000006b12104207 */ /* 0x000fe20004800000 */
[C---:B------:R-:W-:Y:S01]  /*a750*/  FFMA R21, R112.reuse, R21, R23 ;  /* 0x0000001570157223 */ /* 0x040fe20000000017 */
[----:B------:R-:W-:Y:S01]  /*a760*/  SEL R239, R239, RZ, !P6 ;  /* 0x000000ffefef7207 */ /* 0x000fe20007000000 */
[----:B------:R-:W-:Y:S01]  /*a770*/  FFMA R18, R112, R37, R39 ;  /* 0x0000002570127223 */ /* 0x000fe20000000027 */
[----:B------:R-:W-:Y:S01]  /*a780*/  FADD R17, R240, R17 ;  /* 0x00000011f0117221 */ /* 0x000fe20000000000 */
[----:B------:R-:W-:Y:S02]  /*a790*/  SEL R39, R236, RZ, !P6 ;  /* 0x000000ffec277207 */ /* 0x000fe40007000000 */
[----:B------:R-:W-:Y:S01]  /*a7a0*/  SEL R228, R228, RZ, P2 ;  /* 0x000000ffe4e47207 */ /* 0x000fe20001000000 */
[C---:B------:R-:W-:Y:S01]  /*a7b0*/  FFMA R19, R54.reuse, R19, R21 ;  /* 0x0000001336137223 */ /* 0x040fe20000000015 */
[----:B------:R-:W-:Y:S01]  /*a7c0*/  FADD R37, R239, R16 ;  /* 0x00000010ef257221 */ /* 0x000fe20000000000 */
[----:B------:R-:W-:Y:S01]  /*a7d0*/  FFMA R21, R54, R17, R124 ;  /* 0x0000001136157223 */ /* 0x000fe2000000007c */
[----:B------:R-:W-:Y:S01]  /*a7e0*/  SEL R16, R237, RZ, !P6 ;  /* 0x000000ffed107207 */ /* 0x000fe20007000000 */
[----:B------:R-:W-:Y:S01]  /*a7f0*/  FADD R34, R39, R34 ;  /* 0x0000002227227221 */ /* 0x000fe20000000000 */
[----:B------:R-:W-:-:S02]  /*a800*/  SEL R17, R230, RZ, P2 ;  /* 0x000000ffe6117207 */ /* 0x000fc40001000000 */
[----:B------:R-:W-:Y:S02]  /*a810*/  @P5 SEL R14, R228, R85, !P1 ;  /* 0x00000055e40e5207 */ /* 0x000fe40004800000 */
[----:B------:R-:W-:Y:S01]  /*a820*/  SEL R227, R227, RZ, !P6 ;  /* 0x000000ffe3e37207 */ /* 0x000fe20007000000 */
[----:B--2---:R-:W-:Y:S02]  /*a830*/  FADD R11, R11, R252 ;  /* 0x000000fc0b0b7221 */ /* 0x004fe40000000000 */
[----:B------:R-:W2:Y:S01]  /*a840*/  LDL.LU R252, [R1+0x10] ;  /* 0x0000100001fc7983 */ /* 0x000ea20000300800 */
[----:B------:R-:W-:Y:S01]  /*a850*/  FFMA R37, R54, R37, R18 ;  /* 0x0000002536257223 */ /* 0x000fe20000000012 */
[----:B------:R-:W-:Y:S01]  /*a860*/  FADD R16, R16, R35 ;  /* 0x0000002310107221 */ /* 0x000fe20000000000 */
[----:B------:R-:W-:Y:S01]  /*a870*/  @P5 SEL R15, R17, R84, !P1 ;  /* 0x00000054110f5207 */ /* 0x000fe20004800000 */
[----:B------:R-:W-:Y:S01]  /*a880*/  FMUL R34, R109, R34 ;  /* 0x000000226d227220 */ /* 0x000fe20000400000 */
[----:B------:R-:W-:Y:S01]  /*a890*/  SEL R18, R229, RZ, !P6 ;  /* 0x000000ffe5127207 */ /* 0x000fe20007000000 */
[----:B------:R-:W-:-:S02]  /*a8a0*/  FADD R14, R227, R14 ;  /* 0x0000000ee30e7221 */ /* 0x000fc40000000000 */
[----:B------:R-:W-:Y:S01]  /*a8b0*/  FFMA R17, R111, R16, R34 ;  /* 0x000000106f117223 */ /* 0x000fe20000000022 */
[----:B------:R-:W-:Y:S01]  /*a8c0*/  SEL R226, R226, RZ, P2 ;  /* 0x000000ffe2e27207 */ /* 0x000fe20001000000 */
[----:B------:R-:W-:Y:S01]  /*a8d0*/  FADD R16, R18, R15 ;  /* 0x0000000f12107221 */ /* 0x000fe20000000000 */
[----:B------:R-:W-:Y:S01]  /*a8e0*/  FMUL R14, R109, R14 ;  /* 0x0000000e6d0e7220 */ /* 0x000fe20000400000 */
[----:B------:R-:W-:Y:S02]  /*a8f0*/  SEL R217, R217, RZ, P2 ;  /* 0x000000ffd9d97207 */ /* 0x000fe40001000000 */
[----:B------:R-:W-:Y:S01]  /*a900*/  @P5 SEL R13, R226, R83, !P1 ;  /* 0x00000053e20d5207 */ /* 0x000fe20004800000 */
[----:B------:R-:W-:Y:S01]  /*a910*/  FFMA R15, R111, R16, R14 ;  /* 0x000000106f0f7223 */ /* 0x000fe2000000000e */
[----:B------:R-:W-:Y:S02]  /*a920*/  SEL R20, R225, RZ, !P6 ;  /* 0x000000ffe1147207 */ /* 0x000fe40007000000 */
[----:B------:R-:W-:-:S02]  /*a930*/  SEL R16, R218, RZ, !P6 ;  /* 0x000000ffda107207 */ /* 0x000fc40007000000 */
[----:B------:R-:W-:Y:S02]  /*a940*/  @P4 SEL R10, R217, R216, !P1 ;  /* 0x000000d8d90a4207 */ /* 0x000fe40004800000 */
[----:B------:R-:W-:Y:S01]  /*a950*/  SEL R215, R215, RZ, !P6 ;  /* 0x000000ffd7d77207 */ /* 0x000fe20007000000 */
[----:B------:R-:W-:Y:S01]  /*a960*/  FADD R13, R20, R13 ;  /* 0x0000000d140d7221 */ /* 0x000fe20000000000 */
[----:B------:R-:W-:Y:S01]  /*a970*/  SEL R14, R222, RZ, !P6 ;  /* 0x000000ffde0e7207 */ /* 0x000fe20007000000 */
[----:B----4-:R-:W-:Y:S01]  /*a980*/  FADD R16, R16, R249 ;  /* 0x000000f910107221 */ /* 0x010fe20000000000 */
[----:B------:R-:W-:Y:S01]  /*a990*/  SEL R214, R214, RZ, P2 ;  /* 0x000000ffd6d67207 */ /* 0x000fe20001000000 */
[----:B------:R-:W-:Y:S01]  /*a9a0*/  FADD R10, R215, R10 ;  /* 0x0000000ad70a7221 */ /* 0x000fe20000000000 */
[----:B------:R-:W-:Y:S01]  /*a9b0*/  FFMA R20, R112, R13, R15 ;  /* 0x0000000d70147223 */ /* 0x000fe2000000000f */
[----:B---3--:R-:W-:Y:S01]  /*a9c0*/  FADD R14, R14, R247 ;  /* 0x000000f70e0e7221 */ /* 0x008fe20000000000 */
[----:B------:R-:W-:Y:S01]  /*a9d0*/  @P4 SEL R9, R214, R213, !P1 ;  /* 0x000000d5d6094207 */ /* 0x000fe20004800000 */
[----:B------:R-:W-:Y:S01]  /*a9e0*/  FMUL R16, R109, R16 ;  /* 0x000000106d107220 */ /* 0x000fe20000400000 */
[----:B------:R-:W-:Y:S01]  /*a9f0*/  SEL R34, R211, RZ, !P6 ;  /* 0x000000ffd3227207 */ /* 0x000fe20007000000 */
[----:B------:R-:W-:-:S02]  /*aa00*/  FMUL R15, R109, R10 ;  /* 0x0000000a6d0f7220 */ /* 0x000fc40000400000 */
[C---:B------:R-:W-:Y:S02]  /*aa10*/  FFMA R13, R111.reuse, R14, R16 ;  /* 0x0000000e6f0d7223 */ /* 0x040fe40000000010 */
[----:B------:R-:W-:Y:S01]  /*aa20*/  FFMA R22, R111, R22, R15 ;  /* 0x000000166f167223 */ /* 0x000fe2000000000f */
[----:B------:R-:W-:Y:S01]  /*aa30*/  FADD R9, R34, R9 ;  /* 0x0000000922097221 */ /* 0x000fe20000000000 */
[----:B------:R-:W-:Y:S01]  /*aa40*/  FFMA R11, R112, R11, R13 ;  /* 0x0000000b700b7223 */ /* 0x000fe2000000000d */
[----:B------:R-:W-:Y:S02]  /*aa50*/  SEL R204, R204, RZ, P2 ;  /* 0x000000ffcccc7207 */ /* 0x000fe40001000000 */
[----:B------:R-:W-:Y:S01]  /*aa60*/  FFMA R13, R112, R9, R22 ;  /* 0x00000009700d7223 */ /* 0x000fe20000000016 */
[----:B------:R-:W-:Y:S02]  /*aa70*/  SEL R9, R201, RZ, !P6 ;  /* 0x000000ffc9097207 */ /* 0x000fe40007000000 */
[----:B------:R-:W-:-:S02]  /*aa80*/  @P5 SEL R7, R204, R81, !P1 ;  /* 0x00000051cc075207 */ /* 0x000fc40004800000 */
[----:B------:R-:W-:Y:S01]  /*aa90*/  SEL R14, R197, RZ, !P6 ;  /* 0x000000ffc50e7207 */ /* 0x000fe20007000000 */
[----:B------:R-:W-:-:S04]  /*aaa0*/  IMAD.WIDE.U32 R146, R173, 0x4, R146 ;  /* 0x00000004ad927825 */ /* 0x000fc800078e0092 */
[----:B------:R-:W-:Y:S02]  /*aab0*/  FADD R9, R9, R251 ;  /* 0x000000fb09097221 */ /* 0x000fe40000000000 */
[----:B------:R-:W3:Y:S01]  /*aac0*/  LDL.LU R251, [R1+0xc] ;  /* 0x00000c0001fb7983 */ /* 0x000ee20000300800 */
[----:B------:R-:W-:Y:S01]  /*aad0*/  FADD R7, R14, R7 ;  /* 0x000000070e077221 */ /* 0x000fe20000000000 */
[----:B------:R-:W-:Y:S01]  /*aae0*/  SEL R14, R59, RZ, P2 ;  /* 0x000000ff3b0e7207 */ /* 0x000fe20001000000 */
[----:B------:R-:W-:Y:S01]  /*aaf0*/  IMAD.WIDE.U32 R154, R174, 0x4, R154 ;  /* 0x00000004ae9a7825 */ /* 0x000fe200078e009a */
[----:B------:R-:W-:-:S03]  /*ab00*/  SEL R195, R195, RZ, !P6 ;  /* 0x000000ffc3c37207 */ /* 0x000fc60007000000 */
[----:B------:R-:W-:Y:S01]  /*ab10*/  IMAD.WIDE R146, R244, 0x4, R146 ;  /* 0x00000004f4927825 */ /* 0x000fe200078e0292 */
[----:B------:R-:W-:-:S03]  /*ab20*/  @P5 SEL R5, R14, R79, !P1 ;  /* 0x0000004f0e055207 */ /* 0x000fc60004800000 */
[----:B------:R-:W-:Y:S01]  /*ab30*/  IMAD.WIDE.U32 R138, R173, 0x4, R138 ;  /* 0x00000004ad8a7825 */ /* 0x000fe200078e008a */
[----:B------:R-:W4:Y:S03]  /*ab40*/  @!P0 LDG.E.EL R140, desc[UR6][R146.64] ;  /* 0x00000006928c8981 */ /* 0x000f26000c2e1900 */
[----:B------:R-:W-:-:S04]  /*ab50*/  IMAD.WIDE.U32 R156, R174, 0x4, R156 ;  /* 0x00000004ae9c7825 */ /* 0x000fc800078e009c */
[----:B------:R-:W-:-:S04]  /*ab60*/  IMAD.WIDE R154, R244, 0x4, R154 ;  /* 0x00000004f49a7825 */ /* 0x000fc800078e029a */
[C---:B------:R-:W-:Y:S01]  /*ab70*/  IMAD.WIDE R138, R244.reuse, 0x4, R138 ;  /* 0x00000004f48a7825 */ /* 0x040fe200078e028a */
[----:B------:R-:W4:Y:S03]  /*ab80*/  @!P0 LDG.E.EL R125, desc[UR6][R154.64] ;  /* 0x000000069a7d8981 */ /* 0x000f26000c2e1900 */
[C---:B------:R-:W-:Y:S01]  /*ab90*/  IMAD.WIDE R156, R244.reuse, 0x4, R156 ;  /* 0x00000004f49c7825 */ /* 0x040fe200078e029c */
[----:B------:R-:W4:Y:S03]  /*aba0*/  @!P0 LDG.E.EL R118, desc[UR6][R138.64] ;  /* 0x000000068a768981 */ /* 0x000f26000c2e1900 */
[----:B------:R-:W-:Y:S01]  /*abb0*/  IMAD.WIDE R136, R244, 0x4, R136 ;  /* 0x00000004f4887825 */ /* 0x000fe200078e0288 */
[----:B------:R-:W4:Y:S04]  /*abc0*/  @!P0 LDG.E.EL R92, desc[UR6][R156.64] ;  /* 0x000000069c5c8981 */ /* 0x000f28000c2e1900 */
[----:B------:R-:W4:Y:S01]  /*abd0*/  @!P0 LDG.E.EL R134, desc[UR6][R136.64] ;  /* 0x0000000688868981 */ /* 0x000f22000c2e1900 */
[----:B------:R-:W-:Y:S01]  /*abe0*/  IMAD.WIDE.U32 R152, R174, 0x4, R152 ;  /* 0x00000004ae987825 */ /* 0x000fe200078e0098 */
[----:B------:R-:W-:-:S03]  /*abf0*/  SEL R233, R233, RZ, P2 ;  /* 0x000000ffe9e97207 */ /* 0x000fc60001000000 */
[----:B------:R-:W-:Y:S01]  /*ac00*/  IMAD.WIDE R150, R179, 0x4, R150 ;  /* 0x00000004b3967825 */ /* 0x000fe200078e0296 */
[----:B------:R-:W-:Y:S02]  /*ac10*/  SEL R169, R169, RZ, P2 ;  /* 0x000000ffa9a97207 */ /* 0x000fe40001000000 */
[----:B------:R-:W-:Y:S01]  /*ac20*/  SEL R167, R167, RZ, P2 ;  /* 0x000000ffa7a77207 */ /* 0x000fe20001000000 */
[----:B------:R-:W-:Y:S01]  /*ac30*/  IMAD.WIDE R152, R244, 0x4, R152 ;  /* 0x00000004f4987825 */ /* 0x000fe200078e0298 */
[----:B------:R-:W-:-:S03]  /*ac40*/  @P3 SEL R33, R233, R172, !P1 ;  /* 0x000000ace9213207 */ /* 0x000fc60004800000 */
[----:B------:R-:W-:Y:S01]  /*ac50*/  IMAD.WIDE.U32 R160, R174, 0x4, R160 ;  /* 0x00000004aea07825 */ /* 0x000fe200078e00a0 */
[----:B------:R-:W4:Y:S03]  /*ac60*/  @!P0 LDG.E.EL R100, desc[UR6][R152.64] ;  /* 0x0000000698648981 */ /* 0x000f26000c2e1900 */
[----:B------:R-:W-:Y:S01]  /*ac70*/  IMAD.WIDE.U32 R148, R173, 0x4, R148 ;  /* 0x00000004ad947825 */ /* 0x000fe200078e0094 */
[----:B------:R-:W-:Y:S02]  /*ac80*/  @P3 SEL R29, R169, R168, !P1 ;  /* 0x000000a8a91d3207 */ /* 0x000fe40004800000 */
[----:B------:R-:W-:Y:S01]  /*ac90*/  @P3 SEL R28, R167, R166, !P1 ;  /* 0x000000a6a71c3207 */ /* 0x000fe20004800000 */
[----:B------:R-:W-:Y:S01]  /*aca0*/  IMAD.WIDE R150, R176, 0x4, R150 ;  /* 0x00000004b0967825 */ /* 0x000fe200078e0296 */
[----:B------:R-:W-:Y:S02]  /*acb0*/  @P3 SEL R26, R87, R164, !P1 ;  /* 0x000000a4571a3207 */ /* 0x000fe40004800000 */
[C---:B------:R-:W-:Y:S01]  /*acc0*/  ISETP.GE.AND P0, PT, R43.reuse, 0x80, PT ;  /* 0x000000802b00780c */ /* 0x040fe20003f06270 */
[----:B------:R-:W-:Y:S01]  /*acd0*/  IMAD.MOV.U32 R87, RZ, RZ, RZ ;  /* 0x000000ffff577224 */ /* 0x000fe200078e00ff */
[----:B------:R-:W-:Y:S01]  /*ace0*/  ISETP.GT.AND P3, PT, R43, 0xbf, !P6 ;  /* 0x000000bf2b00780c */ /* 0x000fe20007764270 */
[----:B------:R-:W-:Y:S01]  /*acf0*/  IMAD.MOV.U32 R108, RZ, RZ, RZ ;  /* 0x000000ffff6c7224 */ /* 0x000fe200078e00ff */
[----:B------:R-:W4:Y:S01]  /*ad00*/  @P2 LDG.E.EL R104, desc[UR6][R150.64] ;  /* 0x0000000696682981 */ /* 0x000f22000c2e1900 */
[----:B------:R-:W-:-:S02]  /*ad10*/  IMAD.MOV.U32 R43, RZ, RZ, RZ ;  /* 0x000000ffff2b7224 */ /* 0x000fc400078e00ff */
[----:B------:R-:W-:-:S04]  /*ad20*/  IMAD.WIDE R160, R244, 0x4, R160 ;  /* 0x00000004f4a07825 */ /* 0x000fc800078e02a0 */
[C---:B------:R-:W-:Y:S01]  /*ad30*/  IMAD.WIDE R158, R244.reuse, 0x4, R158 ;  /* 0x00000004f49e7825 */ /* 0x040fe200078e029e */
[----:B------:R-:W4:Y:S03]  /*ad40*/  @!P6 LDG.E.EL R87, desc[UR6][R160.64] ;  /* 0x00000006a057e981 */ /* 0x000f26000c2e1900 */
[----:B------:R-:W-:Y:S01]  /*ad50*/  IMAD.WIDE R148, R244, 0x4, R148 ;  /* 0x00000004f4947825 */ /* 0x000fe200078e0294 */
[----:B------:R-:W4:Y:S04]  /*ad60*/  @!P6 LDG.E.EL R108, desc[UR6][R158.64] ;  /* 0x000000069e6ce981 */ /* 0x000f28000c2e1900 */
[----:B------:R-:W4:Y:S01]  /*ad70*/  @!P6 LDG.E.EL R43, desc[UR6][R148.64] ;  /* 0x00000006942be981 */ /* 0x000f22000c2e1900 */
[----:B--2---:R-:W-:-:S03]  /*ad80*/  FADD R14, R195, R252 ;  /* 0x000000fcc30e7221 */ /* 0x004fc60000000000 */
[----:B------:R-:W2:Y:S01]  /*ad90*/  LDL.LU R252, [R1+0x8] ;  /* 0x0000080001fc7983 */ /* 0x000ea20000300800 */
[----:B------:R-:W-:-:S05]  /*ada0*/  SEL R23, R241, RZ, !P6 ;  /* 0x000000fff1177207 */ /* 0x000fca0007000000 */
[----:B------:R-:W-:Y:S01]  /*adb0*/  FADD R23, R23, R36 ;  /* 0x0000002417177221 */ /* 0x000fe20000000000 */
[----:B------:R-:W-:-:S03]  /*adc0*/  SEL R234, R234, RZ, !P6 ;  /* 0x000000ffeaea7207 */ /* 0x000fc60007000000 */
[----:B------:R-:W-:Y:S01]  /*add0*/  FFMA R23, R54, R23, R88 ;  /* 0x0000001736177223 */ /* 0x000fe20000000058 */
[----:B------:R-:W-:Y:S01]  /*ade0*/  SEL R10, R209, RZ, P2 ;  /* 0x000000ffd10a7207 */ /* 0x000fe20001000000 */
[----:B------:R-:W-:Y:S01]  /*adf0*/  FADD R33, R234, R33 ;  /* 0x00000021ea217221 */ /* 0x000fe20000000000 */
[----:B------:R-:W-:Y:S01]  /*ae00*/  SEL R203, R203, RZ, P2 ;  /* 0x000000ffcbcb7207 */ /* 0x000fe20001000000 */
[----:B------:R-:W-:Y:S01]  /*ae10*/  FMUL R18, R122, R23 ;  /* 0x000000177a127220 */ /* 0x000fe20000400000 */
[----:B------:R-:W-:Y:S02]  /*ae20*/  SEL R23, R224, RZ, P2 ;  /* 0x000000ffe0177207 */ /* 0x000fe40001000000 */
[----:B------:R-:W-:Y:S02]  /*ae30*/  SEL R198, R198, RZ, !P6 ;  /* 0x000000ffc6c67207 */ /* 0x000fe40007000000 */
[----:B------:R-:W-:Y:S01]  /*ae40*/  @P4 SEL R8, R10, R207, !P1 ;  /* 0x000000cf0a084207 */ /* 0x000fe20004800000 */
[----:B------:R-:W-:Y:S01]  /*ae50*/  FFMA R10, R54, R9, R11 ;  /* 0x00000009360a7223 */ /* 0x000fe2000000000b */
[----:B------:R-:W-:Y:S01]  /*ae60*/  SEL R15, R206, RZ, !P6 ;  /* 0x000000ffce0f7207 */ /* 0x000fe20007000000 */
[----:B------:R-:W-:Y:S01]  /*ae70*/  FFMA R17, R112, R33, R17 ;  /* 0x0000002170117223 */ /* 0x000fe20000000011 */
[----:B------:R-:W-:Y:S01]  /*ae80*/  @P5 SEL R12, R23, R82, !P1 ;  /* 0x00000052170c5207 */ /* 0x000fe20004800000 */
[----:B------:R-:W-:Y:S01]  /*ae90*/  FADD R31, R198, R31 ;  /* 0x0000001fc61f7221 */ /* 0x000fe20000000000 */
[----:B------:R-:W-:-:S02]  /*aea0*/  SEL R223, R223, RZ, !P6 ;  /* 0x000000ffdfdf7207 */ /* 0x000fc40007000000 */
[----:B------:R-:W-:Y:S02]  /*aeb0*/  @P4 SEL R6, R203, R202, !P1 ;  /* 0x000000cacb064207 */ /* 0x000fe40004800000 */
[----:B------:R-:W-:Y:S01]  /*aec0*/  SEL R9, R196, RZ, !P6 ;  /* 0x000000ffc4097207 */ /* 0x000fe20007000000 */
[----:B------:R-:W-:Y:S01]  /*aed0*/  FADD R22, R15, R8 ;  /* 0x000000080f167221 */ /* 0x000fe20000000000 */
[C---:B------:R-:W-:Y:S01]  /*aee0*/  FFMA R20, R54.reuse, R7, R20 ;  /* 0x0000000736147223 */ /* 0x040fe20000000014 */
[----:B------:R-:W-:Y:S01]  /*aef0*/  FADD R16, R223, R12 ;  /* 0x0000000cdf107221 */ /* 0x000fe20000000000 */
[----:B------:R-:W-:Y:S01]  /*af00*/  FFMA R8, R54, R31, R17 ;  /* 0x0000001f36087223 */ /* 0x000fe20000000011 */
[----:B------:R-:W-:Y:S01]  /*af10*/  FADD R7, R9, R6 ;  /* 0x0000000609077221 */ /* 0x000fe20000000000 */
[----:B------:R-:W-:Y:S02]  /*af20*/  SEL R12, R210, RZ, !P6 ;  /* 0x000000ffd20c7207 */ /* 0x000fe40007000000 */
[----:B------:R-:W-:Y:S01]  /*af30*/  SEL R193, R193, RZ, !P6 ;  /* 0x000000ffc1c17207 */ /* 0x000fe20007000000 */
[----:B------:R-:W-:Y:S01]  /*af40*/  FFMA R8, R115, R8, R18 ;  /* 0x0000000873087223 */ /* 0x000fe20000000012 */
[----:B------:R-:W-:Y:S01]  /*af50*/  FFMA R6, R54, R7, R13 ;  /* 0x0000000736067223 */ /* 0x000fe2000000000d */
[----:B------:R-:W-:Y:S01]  /*af60*/  SEL R18, R78, RZ, !P6 ;  /* 0x000000ff4e127207 */ /* 0x000fe20007000000 */
[----:B-----5:R-:W-:Y:S01]  /*af70*/  FADD R12, R12, R243 ;  /* 0x000000f30c0c7221 */ /* 0x020fe20000000000 */
[----:B------:R-:W-:Y:S01]  /*af80*/  SEL R7, R76, RZ, P2 ;  /* 0x000000ff4c077207 */ /* 0x000fe20001000000 */
[----:B------:R-:W-:Y:S01]  /*af90*/  FMUL R14, R109, R14 ;  /* 0x0000000e6d0e7220 */ /* 0x000fe20000400000 */
[----:B------:R-:W-:Y:S01]  /*afa0*/  SEL R35, R232, RZ, !P6 ;  /* 0x000000ffe8237207 */ /* 0x000fe20007000000 */
[----:B------:R-:W-:Y:S01]  /*afb0*/  FADD R30, R193, R30 ;  /* 0x0000001ec11e7221 */ /* 0x000fe20000000000 */
[----:B------:R-:W-:Y:S01]  /*afc0*/  @P4 SEL R4, R7, R80, !P1 ;  /* 0x0000005007044207 */ /* 0x000fe20004800000 */
[----:B------:R-:W-:Y:S01]  /*afd0*/  FADD R18, R18, R5 ;  /* 0x0000000512127221 */ /* 0x000fe20000000000 */
[----:B------:R-:W-:Y:S01]  /*afe0*/  FFMA R7, R111, R12, R14 ;  /* 0x0000000c6f077223 */ /* 0x000fe2000000000e */
[----:B------:R-:W-:Y:S01]  /*aff0*/  FADD R32, R35, R32 ;  /* 0x0000002023207221 */ /* 0x000fe20000000000 */
[----:B------:R-:W-:Y:S01]  /*b000*/  SEL R77, R77, RZ, !P6 ;  /* 0x000000ff4d4d7207 */ /* 0x000fe20007000000 */
[----:B------:R-:W-:Y:S01]  /*b010*/  FMUL R5, R109, R30 ;  /* 0x0000001e6d057220 */ /* 0x000fe20000400000 */
[----:B------:R-:W-:-:S02]  /*b020*/  SEL R70, R70, RZ, !P6 ;  /* 0x000000ff46467207 */ /* 0x000fc40007000000 */
[----:B------:R-:W-:Y:S01]  /*b030*/  SEL R12, R73, RZ, P2 ;  /* 0x000000ff490c7207 */ /* 0x000fe20001000000 */
[----:B------:R-:W-:Y:S01]  /*b040*/  FFMA R9, R111, R32, R5 ;  /* 0x000000206f097223 */ /* 0x000fe20000000005 */
[----:B------:R-:W-:Y:S01]  /*b050*/  SEL R72, R72, RZ, !P6 ;  /* 0x000000ff48487207 */ /* 0x000fe20007000000 */
[----:B------:R-:W-:Y:S01]  /*b060*/  FMUL R11, R109, R18 ;  /* 0x000000126d0b7220 */ /* 0x000fe20000400000 */
[----:B------:R-:W-:Y:S01]  /*b070*/  @P5 SEL R3, R12, R71, !P1 ;  /* 0x000000470c035207 */ /* 0x000fe20004800000 */
[----:B------:R-:W-:Y:S01]  /*b080*/  FADD R4, R77, R4 ;  /* 0x000000044d047221 */ /* 0x000fe20000000000 */
[----:B---3--:R-:W-:Y:S01]  /*b090*/  FADD R5, R70, R251 ;  /* 0x000000fb46057221 */ /* 0x008fe20000000000 */
[----:B------:R-:W-:Y:S02]  /*b0a0*/  SEL R74, R74, RZ, !P6 ;  /* 0x000000ff4a4a7207 */ /* 0x000fe40007000000 */
[----:B------:R-:W-:Y:S01]  /*b0b0*/  SEL R62, R62, RZ, P2 ;  /* 0x000000ff3e3e7207 */ /* 0x000fe20001000000 */
[----:B------:R-:W-:Y:S01]  /*b0c0*/  FFMA R16, R111, R16, R11 ;  /* 0x000000106f107223 */ /* 0x000fe2000000000b */
[----:B------:R-:W-:Y:S01]  /*b0d0*/  FMUL R4, R109, R4 ;  /* 0x000000046d047220 */ /* 0x000fe20000400000 */
[----:B------:R-:W-:Y:S01]  /*b0e0*/  FFMA R5, R112, R5, R7 ;  /* 0x0000000570057223 */ /* 0x000fe20000000007 */
[----:B------:R-:W-:Y:S01]  /*b0f0*/  FADD R3, R72, R3 ;  /* 0x0000000348037221 */ /* 0x000fe20000000000 */
[----:B------:R-:W-:Y:S01]  /*b100*/  SEL R61, R61, RZ, !P6 ;  /* 0x000000ff3d3d7207 */ /* 0x000fe20007000000 */
[----:B------:R-:W-:Y:S01]  /*b110*/  FADD R29, R74, R29 ;  /* 0x0000001d4a1d7221 */ /* 0x000fe20000000000 */
[----:B------:R-:W-:-:S02]  /*b120*/  @P4 SEL R2, R62, R75, !P1 ;  /* 0x0000004b3e024207 */ /* 0x000fc40004800000 */
[----:B------:R-:W-:Y:S02]  /*b130*/  SEL R69, R69, RZ, !P6 ;  /* 0x000000ff45457207 */ /* 0x000fe40007000000 */
[----:B------:R-:W-:Y:S02]  /*b140*/  SEL R7, R47, RZ, !P6 ;  /* 0x000000ff2f077207 */ /* 0x000fe40007000000 */
[----:B------:R-:W-:Y:S02]  /*b150*/  SEL R68, R68, RZ, P2 ;  /* 0x000000ff44447207 */ /* 0x000fe40001000000 */
[----:B------:R-:W-:Y:S01]  /*b160*/  SEL R13, R162, RZ, P2 ;  /* 0x000000ffa20d7207 */ /* 0x000fe20001000000 */
[----:B------:R-:W-:Y:S01]  /*b170*/  FFMA R11, R111, R22, R4 ;  /* 0x000000166f0b7223 */ /* 0x000fe20000000004 */
[C---:B------:R-:W-:Y:S01]  /*b180*/  FFMA R16, R112.reuse, R3, R16 ;  /* 0x0000000370107223 */ /* 0x040fe20000000010 */
[----:B------:R-:W-:Y:S01]  /*b190*/  FMUL R19, R19, R122 ;  /* 0x0000007a13137220 */ /* 0x000fe20000400000 */
[----:B------:R-:W-:Y:S01]  /*b1a0*/  FFMA R4, R112, R29, R9 ;  /* 0x0000001d70047223 */ /* 0x000fe20000000009 */
[----:B------:R-:W-:Y:S01]  /*b1b0*/  @P5 SEL R0, R68, R63, !P1 ;  /* 0x0000003f44005207 */ /* 0x000fe20004800000 */
[----:B------:R-:W-:Y:S01]  /*b1c0*/  FADD R9, R69, R2 ;  /* 0x0000000245097221 */ /* 0x000fe20000000000 */
[----:B------:R-:W-:Y:S01]  /*b1d0*/  SEL R181, R181, RZ, !P6 ;  /* 0x000000ffb5b57207 */ /* 0x000fe20007000000 */
[----:B------:R-:W-:Y:S01]  /*b1e0*/  FADD R7, R7, R28 ;  /* 0x0000001c07077221 */ /* 0x000fe20000000000 */
[----:B------:R-:W-:-:S02]  /*b1f0*/  @P4 SEL R60, R13, R144, !P1 ;  /* 0x000000900d3c4207 */ /* 0x000fc40004800000 */
[----:B----4-:R-:W-:Y:S01]  /*b200*/  SEL R13, R140, RZ, !P6 ;  /* 0x000000ff8c0d7207 */ /* 0x010fe20007000000 */
[----:B------:R-:W-:Y:S01]  /*b210*/  FFMA R10, R10, R115, R19 ;  /* 0x000000730a0a7223 */ /* 0x000fe20000000013 */
[----:B------:R-:W-:Y:S01]  /*b220*/  FMUL R21, R122, R21 ;  /* 0x000000157a157220 */ /* 0x000fe20000400000 */
[----:B------:R-:W-:Y:S01]  /*b230*/  FFMA R2, R112, R9, R11 ;  /* 0x0000000970027223 */ /* 0x000fe2000000000b */
[----:B------:R-:W-:Y:S01]  /*b240*/  FFMA R4, R54, R7, R4 ;  /* 0x0000000736047223 */ /* 0x000fe20000000004 */
[----:B------:R-:W-:Y:S01]  /*b250*/  SEL R135, R135, RZ, P2 ;  /* 0x000000ff87877207 */ /* 0x000fe20001000000 */
[----:B------:R-:W-:Y:S01]  /*b260*/  FMUL R122, R122, R37 ;  /* 0x000000257a7a7220 */ /* 0x000fe20000400000 */
[----:B------:R-:W-:Y:S01]  /*b270*/  FADD R9, R13, R60 ;  /* 0x0000003c0d097221 */ /* 0x000fe20000000000 */
[----:B------:R-:W-:Y:S02]  /*b280*/  SEL R125, R125, RZ, !P6 ;  /* 0x000000ff7d7d7207 */ /* 0x000fe40007000000 */
[----:B------:R-:W-:Y:S01]  /*b290*/  SEL R130, R130, RZ, P2 ;  /* 0x000000ff82827207 */ /* 0x000fe20001000000 */
[----:B------:R-:W-:Y:S01]  /*b2a0*/  FFMA R20, R115, R20, R21 ;  /* 0x0000001473147223 */ /* 0x000fe20000000015 */
[----:B------:R-:W-:Y:S01]  /*b2b0*/  FFMA R8, R121, R4, R8 ;  /* 0x0000000479087223 */ /* 0x000fe20000000008 */
[----:B------:R-:W-:Y:S01]  /*b2c0*/  @P4 SEL R56, R135, R132, !P1 ;  /* 0x0000008487384207 */ /* 0x000fe20004800000 */
[----:B------:R-:W-:Y:S01]  /*b2d0*/  FFMA R6, R115, R6, R122 ;  /* 0x0000000673067223 */ /* 0x000fe2000000007a */
[----:B------:R-:W-:Y:S01]  /*b2e0*/  FFMA R9, R54, R9, R2 ;  /* 0x0000000936097223 */ /* 0x000fe20000000002 */
[----:B------:R-:W-:Y:S01]  /*b2f0*/  SEL R4, R92, RZ, !P6 ;  /* 0x000000ff5c047207 */ /* 0x000fe20007000000 */
[----:B------:R-:W-:Y:S01]  /*b300*/  FADD R26, R125, R26 ;  /* 0x0000001a7d1a7221 */ /* 0x000fe20000000000 */
[----:B------:R-:W-:-:S02]  /*b310*/  SEL R93, R93, RZ, P2 ;  /* 0x000000ff5d5d7207 */ /* 0x000fc40001000000 */
[----:B------:R-:W-:Y:S02]  /*b320*/  @P5 SEL R53, R130, R57, !P1 ;  /* 0x0000003982355207 */ /* 0x000fe40004800000 */
[----:B------:R-:W-:Y:S01]  /*b330*/  SEL R2, R119, RZ, !P6 ;  /* 0x000000ff77027207 */ /* 0x000fe20007000000 */
[----:B------:R-:W-:Y:S01]  /*b340*/  FADD R4, R4, R27 ;  /* 0x0000001b04047221 */ /* 0x000fe20000000000 */
[----:B------:R-:W-:Y:S02]  /*b350*/  @P5 SEL R55, R93, R44, !P1 ;  /* 0x0000002c5d375207 */ /* 0x000fe40004800000 */
[----:B------:R-:W-:Y:S01]  /*b360*/  SEL R103, R103, RZ, P2 ;  /* 0x000000ff67677207 */ /* 0x000fe20001000000 */
[----:B------:R-:W-:Y:S01]  /*b370*/  FADD R2, R2, R65 ;  /* 0x0000004102027221 */ /* 0x000fe20000000000 */
[----:B------:R-:W-:Y:S01]  /*b380*/  SEL R12, R117, RZ, !P6 ;  /* 0x000000ff750c7207 */ /* 0x000fe20007000000 */
[----:B------:R-:W0:Y:S01]  /*b390*/  S2UR UR4, SR_CgaCtaId ;  /* 0x00000000000479c3 */ /* 0x000e220000008800 */
[----:B------:R-:W-:Y:S01]  /*b3a0*/  @P4 SEL R51, R103, R116, !P1 ;  /* 0x0000007467334207 */ /* 0x000fe20004800000 */
[----:B------:R-:W-:Y:S01]  /*b3b0*/  FMUL R2, R109, R2 ;  /* 0x000000026d027220 */ /* 0x000fe20000400000 */
[----:B------:R-:W-:-:S02]  /*b3c0*/  SEL R101, R101, RZ, P2 ;  /* 0x000000ff65657207 */ /* 0x000fc40001000000 */
[----:B------:R-:W-:Y:S01]  /*b3d0*/  SEL R94, R94, RZ, P2 ;  /* 0x000000ff5e5e7207 */ /* 0x000fe20001000000 */
[----:B------:R-:W-:Y:S01]  /*b3e0*/  FADD R12, R12, R51 ;  /* 0x000000330c0c7221 */ /* 0x000fe20000000000 */
[----:B------:R-:W-:Y:S02]  /*b3f0*/  @P5 SEL R48, R101, R52, !P1 ;  /* 0x0000003465305207 */ /* 0x000fe40004800000 */
[----:B------:R-:W-:Y:S02]  /*b400*/  SEL R99, R99, RZ, !P6 ;  /* 0x000000ff63637207 */ /* 0x000fe40007000000 */
[----:B------:R-:W-:Y:S02]  /*b410*/  @P4 SEL R50, R94, R95, !P1 ;  /* 0x0000005f5e324207 */ /* 0x000fe40004800000 */
[----:B------:R-:W-:Y:S02]  /*b420*/  SEL R11, R106, RZ, !P6 ;  /* 0x000000ff6a0b7207 */ /* 0x000fe40007000000 */
[----:B------:R-:W-:-:S02]  /*b430*/  SEL R100, R100, RZ, !P6 ;  /* 0x000000ff64647207 */ /* 0x000fc40007000000 */
[----:B------:R-:W-:Y:S01]  /*b440*/  SEL R105, R105, RZ, P2 ;  /* 0x000000ff69697207 */ /* 0x000fe20001000000 */
[----:B------:R-:W-:Y:S01]  /*b450*/  FADD R11, R11, R50 ;  /* 0x000000320b0b7221 */ /* 0x000fe20000000000 */
[----:B------:R-:W-:Y:S01]  /*b460*/  SEL R87, R87, RZ, !P6 ;  /* 0x000000ff57577207 */ /* 0x000fe20007000000 */
[----:B------:R-:W-:Y:S01]  /*b470*/  FADD R25, R100, R25 ;  /* 0x0000001964197221 */ /* 0x000fe20000000000 */
[----:B------:R-:W-:Y:S01]  /*b480*/  @P4 SEL R45, R105, R110, !P1 ;  /* 0x0000006e692d4207 */ /* 0x000fe20004800000 */
[----:B------:R-:W-:Y:S02]  /*b490*/  UMOV UR5, 0x400 ;  /* 0x0000040000057882 */ /* 0x000fe40000000000 */
[----:B0-----:R-:W-:Y:S01]  /*b4a0*/  UPRMT UR4, UR4, 0x654, UR5 ;  /* 0x0000065404047896 */ /* 0x001fe20008000005 */
[----:B------:R-:W-:Y:S01]  /*b4b0*/  LOP3.LUT R32, R113, 0x7f, RZ, 0xc0, !PT ;  /* 0x0000007f71207812 */ /* 0x000fe200078ec0ff */
[----:B------:R-:W-:Y:S01]  /*b4c0*/  BAR.SYNC.DEFER_BLOCKING 0x0 ;  /* 0x0000000000007b1d */ /* 0x000fe20000010000 */
[----:B------:R-:W-:-:S02]  /*b4d0*/  ISETP.LT.AND P4, PT, R40, 0x80, !P0 ;  /* 0x000000802800780c */ /* 0x000fc40004781270 */
[----:B------:R-:W-:Y:S02]  /*b4e0*/  CS2R R18, SRZ ;  /* 0x0000000000127805 */ /* 0x000fe4000001ff00 */
[----:B------:R-:W-:Y:S01]  /*b4f0*/  CS2R R14, SRZ ;  /* 0x00000000000e7805 */ /* 0x000fe2000001ff00 */
[----:B--2---:R-:W-:-:S04]  /*b500*/  FADD R3, R61, R252 ;  /* 0x000000fc3d037221 */ /* 0x004fc80000000000 */
[----:B------:R-:W-:Y:S01]  /*b510*/  FFMA R3, R54, R3, R5 ;  /* 0x0000000336037223 */ /* 0x000fe20000000005 */
[----:B------:R-:W-:-:S03]  /*b520*/  FADD R5, R181, R0 ;  /* 0x00000000b5057221 */ /* 0x000fc60000000000 */
[----:B------:R-:W-:Y:S01]  /*b530*/  FFMA R7, R3, R121, R10 ;  /* 0x0000007903077223 */ /* 0x000fe2000000000a */
[----:B------:R-:W-:Y:S01]  /*b540*/  FFMA R5, R54, R5, R16 ;  /* 0x0000000536057223 */ /* 0x000fe20000000010 */
[----:B------:R-:W-:Y:S02]  /*b550*/  SEL R3, R118, RZ, !P6 ;  /* 0x000000ff76037207 */ /* 0x000fe40007000000 */
[----:B------:R-:W-:Y:S01]  /*b560*/  SEL R10, R102, RZ, !P6 ;  /* 0x000000ff660a7207 */ /* 0x000fe20007000000 */
[C---:B------:R-:W-:Y:S01]  /*b570*/  FFMA R13, R121.reuse, R5, R20 ;  /* 0x00000005790d7223 */ /* 0x040fe20000000014 */
[----:B------:R-:W-:Y:S01]  /*b580*/  FFMA R121, R121, R9, R6 ;  /* 0x0000000979797223 */ /* 0x000fe20000000006 */
[----:B------:R-:W-:Y:S01]  /*b590*/  FADD R56, R3, R56 ;  /* 0x0000003803387221 */ /* 0x000fe20000000000 */
[----:B------:R-:W-:Y:S01]  /*b5a0*/  SEL R6, R134, RZ, !P6 ;  /* 0x000000ff86067207 */ /* 0x000fe20007000000 */
[----:B------:R-:W-:Y:S01]  /*b5b0*/  FMUL R3, R109, R26 ;  /* 0x0000001a6d037220 */ /* 0x000fe20000400000 */
[----:B------:R-:W-:Y:S01]  /*b5c0*/  SEL R0, R141, RZ, !P6 ;  /* 0x000000ff8d007207 */ /* 0x000fe20007000000 */
[----:B------:R-:W-:-:S02]  /*b5d0*/  FADD R10, R10, R53 ;  /* 0x000000350a0a7221 */ /* 0x000fc40000000000 */
[----:B------:R-:W-:Y:S01]  /*b5e0*/  FFMA R4, R111, R4, R3 ;  /* 0x000000046f047223 */ /* 0x000fe20000000003 */
[----:B------:R-:W-:Y:S01]  /*b5f0*/  FADD R6, R6, R55 ;  /* 0x0000003706067221 */ /* 0x000fe20000000000 */
[----:B------:R-:W-:Y:S01]  /*b600*/  FMUL R9, R109, R10 ;  /* 0x0000000a6d097220 */ /* 0x000fe20000400000 */
[----:B------:R-:W-:Y:S01]  /*b610*/  SEL R3, R120, RZ, !P6 ;  /* 0x000000ff78037207 */ /* 0x000fe20007000000 */
[----:B------:R-:W-:Y:S02]  /*b620*/  FADD R0, R0, R64 ;  /* 0x0000004000007221 */ /* 0x000fe40000000000 */
[C---:B------:R-:W-:Y:S01]  /*b630*/  FFMA R6, R111.reuse, R6, R9 ;  /* 0x000000066f067223 */ /* 0x040fe20000000009 */
[----:B------:R-:W-:Y:S01]  /*b640*/  SEL R9, R114, RZ, !P6 ;  /* 0x000000ff72097207 */ /* 0x000fe20007000000 */
[----:B------:R-:W-:Y:S01]  /*b650*/  FFMA R5, R111, R0, R2 ;  /* 0x000000006f057223 */ /* 0x000fe20000000002 */
[----:B------:R-:W-:Y:S01]  /*b660*/  FADD R3, R3, R66 ;  /* 0x0000004203037221 */ /* 0x000fe20000000000 */
[----:B------:R-:W-:Y:S01]  /*b670*/  FMUL R109, R109, R12 ;  /* 0x0000000c6d6d7220 */ /* 0x000fe20000400000 */
[C---:B------:R-:W-:Y:S01]  /*b680*/  FFMA R25, R112.reuse, R25, R4 ;  /* 0x0000001970197223 */ /* 0x040fe20000000004 */
[----:B------:R-:W-:Y:S01]  /*b690*/  FADD R9, R9, R48 ;  /* 0x0000003009097221 */ /* 0x000fe20000000000 */
[C---:B------:R-:W-:Y:S01]  /*b6a0*/  FFMA R5, R112.reuse, R3, R5 ;  /* 0x0000000370057223 */ /* 0x040fe20000000005 */
[----:B------:R-:W-:Y:S01]  /*b6b0*/  FADD R3, R99, R67 ;  /* 0x0000004363037221 */ /* 0x000fe20000000000 */
[----:B------:R-:W-:Y:S01]  /*b6c0*/  FFMA R56, R111, R56, R109 ;  /* 0x000000386f387223 */ /* 0x000fe2000000006d */
[----:B------:R-:W-:Y:S01]  /*b6d0*/  FFMA R10, R112, R9, R6 ;  /* 0x00000009700a7223 */ /* 0x000fe20000000006 */
[----:B------:R-:W-:Y:S01]  /*b6e0*/  SEL R9, R104, RZ, P2 ;  /* 0x000000ff68097207 */ /* 0x000fe20001000000 */
[----:B------:R-:W-:Y:S01]  /*b6f0*/  FFMA R0, R54, R3, R5 ;  /* 0x0000000336007223 */ /* 0x000fe20000000005 */
[----:B------:R-:W-:Y:S01]  /*b700*/  FFMA R56, R112, R11, R56 ;  /* 0x0000000b70387223 */ /* 0x000fe20000000038 */
[----:B------:R-:W-:Y:S01]  /*b710*/  SEL R11, R108, RZ, !P6 ;  /* 0x000000ff6c0b7207 */ /* 0x000fe20007000000 */
[----:B------:R-:W0:Y:S01]  /*b720*/  LDC.64 R4, c[0x0][0x280] ;  /* 0x0000a000ff047b82 */ /* 0x000e220000000a00 */
[----:B------:R-:W-:Y:S01]  /*b730*/  FFMA R12, R0, R49, R7 ;  /* 0x00000031000c7223 */ /* 0x000fe20000000007 */
[----:B------:R-:W-:-:S02]  /*b740*/  @P5 SEL R42, R9, R46, !P1 ;  /* 0x0000002e092a5207 */ /* 0x000fc40004800000 */
[----:B------:R-:W-:Y:S02]  /*b750*/  CS2R R16, SRZ ;  /* 0x0000000000107805 */ /* 0x000fe4000001ff00 */
[----:B------:R-:W-:Y:S01]  /*b760*/  SEL R0, R43, RZ, !P6 ;  /* 0x000000ff2b007207 */ /* 0x000fe20007000000 */
[----:B------:R-:W-:Y:S01]  /*b770*/  FADD R9, R87, R24 ;  /* 0x0000001857097221 */ /* 0x000fe20000000000 */
[----:B------:R-:W2:Y:S01]  /*b780*/  LDL.LU R64, [R1+0x104] ;  /* 0x0001040001407983 */ /* 0x000ea20000300800 */
[----:B------:R-:W-:Y:S01]  /*b790*/  FADD R11, R11, R42 ;  /* 0x0000002a0b0b7221 */ /* 0x000fe20000000000 */
[----:B------:R-:W1:Y:S01]  /*b7a0*/  LDC.64 R6, c[0x0][0x288] ;  /* 0x0000a200ff067b82 */ /* 0x000e620000000a00 */
[----:B------:R-:W-:Y:S01]  /*b7b0*/  FADD R45, R0, R45 ;  /* 0x0000002d002d7221 */ /* 0x000fe20000000000 */
[C---:B------:R-:W-:Y:S01]  /*b7c0*/  FFMA R0, R54.reuse, R9, R25 ;  /* 0x0000000936007223 */ /* 0x040fe20000000019 */
[C---:B------:R-:W-:Y:S01]  /*b7d0*/  FFMA R10, R54.reuse, R11, R10 ;  /* 0x0000000b360a7223 */ /* 0x040fe2000000000a */
[----:B------:R-:W3:Y:S01]  /*b7e0*/  LDL.LU R65, [R1+0x100] ;  /* 0x0001000001417983 */ /* 0x000ee20000300800 */
[----:B------:R-:W-:Y:S01]  /*b7f0*/  FFMA R56, R54, R45, R56 ;  /* 0x0000002d36387223 */ /* 0x000fe20000000038 */
[----:B------:R-:W-:Y:S01]  /*b800*/  LEA R9, R32, UR4, 0x2 ;  /* 0x0000000420097c11 */ /* 0x000fe2000f8e10ff */
[C---:B------:R-:W-:Y:S01]  /*b810*/  FFMA R0, R49.reuse, R0, R8 ;  /* 0x0000000031007223 */ /* 0x040fe20000000008 */
[C---:B------:R-:W-:Y:S01]  /*b820*/  FFMA R10, R49.reuse, R10, R13 ;  /* 0x0000000a310a7223 */ /* 0x040fe2000000000d */
[----:B------:R-:W-:Y:S01]  /*b830*/  FFMA R56, R49, R56, R121 ;  /* 0x0000003831387223 */ /* 0x000fe20000000079 */
[----:B------:R-:W4:Y:S01]  /*b840*/  LDC.64 R2, c[0x0][0x278] ;  /* 0x00009e00ff027b82 */ /* 0x000f220000000a00 */
[----:B------:R5:W-:Y:S04]  /*b850*/  STS [R9], R12 ;  /* 0x0000000c09007388 */ /* 0x000be80000000800 */
[----:B------:R-:W-:Y:S04]  /*b860*/  STS [R9+0x200], R0 ;  /* 0x0002000009007388 */ /* 0x000fe80000000800 */
[----:B------:R0:W-:Y:S04]  /*b870*/  STS [R9+0x400], R10 ;  /* 0x0004000a09007388 */ /* 0x0001e80000000800 */
[----:B------:R0:W-:Y:S02]  /*b880*/  STS [R9+0x600], R56 ;  /* 0x0006003809007388 */ /* 0x0001e40000000800 */
[----:B0-----:R-:W-:Y:S01]  /*b890*/  IMAD.WIDE R98, R98, 0x4, R4 ;  /* 0x0000000462627825 */ /* 0x001fe200078e0204 */
[----:B------:R-:W-:Y:S01]  /*b8a0*/  BAR.SYNC.DEFER_BLOCKING 0x0 ;  /* 0x0000000000007b1d */ /* 0x000fe20000010000 */
[----:B-----5:R-:W-:-:S02]  /*b8b0*/  CS2R R12, SRZ ;  /* 0x00000000000c7805 */ /* 0x020fc4000001ff00 */
[----:B-1----:R-:W-:Y:S01]  /*b8c0*/  IMAD.WIDE R4, R41, 0x4, R6 ;  /* 0x0000000429047825 */ /* 0x002fe200078e0206 */
[----:B------:R-:W-:Y:S02]  /*b8d0*/  CS2R R10, SRZ ;  /* 0x00000000000a7805 */ /* 0x000fe4000001ff00 */
[----:B------:R-:W-:Y:S01]  /*b8e0*/  CS2R R8, SRZ ;  /* 0x0000000000087805 */ /* 0x000fe2000001ff00 */
[----:B----4-:R-:W-:Y:S01]  /*b8f0*/  IMAD.WIDE R2, R97, 0x4, R2 ;  /* 0x0000000461027825 */ /* 0x010fe200078e0202 */
[----:B------:R-:W4:Y:S04]  /*b900*/  LDL.LU R66, [R1+0xfc] ;  /* 0x0000fc0001427983 */ /* 0x000f280000300800 */
[----:B------:R-:W5:Y:S01]  /*b910*/  LDL.LU R67, [R1+0xf8] ;  /* 0x0000f80001437983 */ /* 0x000f620000300800 */
[----:B------:R-:W-:-:S02]  /*b920*/  ISETP.LT.AND P5, PT, R40, 0x80, PT ;  /* 0x000000802800780c */ /* 0x000fc40003fa1270 */
[----:B------:R-:W-:Y:S01]  /*b930*/  FSEL R21, RZ, 2, P6 ;  /* 0x40000000ff157808 */ /* 0x000fe20003000000 */
[----:B------:R-:W5:Y:S04]  /*b940*/  LDL.LU R35, [R1+0xcc] ;  /* 0x0000cc0001237983 */ /* 0x000f680000300800 */
[----:B------:R-:W5:Y:S04]  /*b950*/  @P2 LDG.E.EF.128 R16, desc[UR6][R98.64] ;  /* 0x0000000662102981 */ /* 0x000f68000c0e1d00 */
[----:B------:R-:W5:Y:S04]  /*b960*/  @P3 LDG.E.EF.128 R12, desc[UR6][R4.64] ;  /* 0x00000006040c3981 */ /* 0x000f68000c0e1d00 */
[----:B------:R0:W5:Y:S01]  /*b970*/  @P4 LDG.E.EF.128 R8, desc[UR6][R2.64] ;  /* 0x0000000602084981 */ /* 0x000162000c0e1d00 */
[----:B------:R-:W-:Y:S01]  /*b980*/  SEL R20, RZ, 0x3f800000, !P5 ;  /* 0x3f800000ff147807 */ /* 0x000fe20006800000 */
[C---:B------:R-:W-:Y:S01]  /*b990*/  FMUL R0, R21.reuse, 16777216 ;  /* 0x4b80000015007820 */ /* 0x040fe20000400000 */
[----:B------:R-:W-:Y:S01]  /*b9a0*/  FSEL R24, RZ, 3, P6 ;  /* 0x40400000ff187808 */ /* 0x000fe20003000000 */
[----:B------:R1:W5:Y:S01]  /*b9b0*/  LDL.LU R34, [R1+0x4] ;  /* 0x0000040001227983 */ /* 0x0003620000300800 */
[----:B------:R-:W-:Y:S01]  /*b9c0*/  FSETP.GEU.AND P5, PT, R21, 1.175494350822287508e-38, PT ;  /* 0x008000001500780b */ /* 0x000fe20003fae000 */
[----:B------:R-:W-:Y:S01]  /*b9d0*/  FMUL R23, R20, 16777216 ;  /* 0x4b80000014177820 */ /* 0x000fe20000400000 */
[----:B------:R-:W-:Y:S01]  /*b9e0*/  LOP3.LUT R31, R96, 0x1fc, RZ, 0xc0, !PT ;  /* 0x000001fc601f7812 */ /* 0x000fe200078ec0ff */
[----:B------:R1:W5:Y:S01]  /*b9f0*/  LDL.LU R33, [R1] ;  /* 0x0000000001217983 */ /* 0x0003620000300800 */
[----:B------:R-:W-:Y:S01]  /*ba00*/  FSEL R22, R0, R21, !P5 ;  /* 0x0000001500167208 */ /* 0x000fe20006800000 */
[----:B------:R-:W-:Y:S01]  /*ba10*/  FMUL R7, R24, 16777216 ;  /* 0x4b80000018077820 */ /* 0x000fe20000400000 */
[----:B------:R-:W-:-:S02]  /*ba20*/  FSEL R25, R23, R20, !P5 ;  /* 0x0000001417197208 */ /* 0x000fc40006800000 */
[----:B------:R-:W-:Y:S02]  /*ba30*/  FSETP.GEU.AND P5, PT, R24, 1.175494350822287508e-38, PT ;  /* 0x008000001800780b */ /* 0x000fe40003fae000 */
[----:B------:R-:W-:Y:S02]  /*ba40*/  LEA R0, R31, UR4, 0x2 ;  /* 0x000000041f007c11 */ /* 0x000fe4000f8e10ff */
[----:B0-----:R-:W-:-:S03]  /*ba50*/  FSEL R2, R7, R24, !P5 ;  /* 0x0000001807027208 */ /* 0x001fc60006800000 */
[----:B------:R0:W0:Y:S01]  /*ba60*/  LDS.128 R4, [R0] ;  /* 0x0000000000047984 */ /* 0x0000220000000c00 */
[----:B------:R-:W1:Y:S08]  /*ba70*/  MUFU.RCP R22, R22 ;  /* 0x0000001600167308 */ /* 0x000e700000001000 */
[----:B------:R-:W1:Y:S01]  /*ba80*/  MUFU.RCP R2, R2 ;  /* 0x0000000200027308 */ /* 0x000e620000001000 */
[----:B------:R-:W-:Y:S01]  /*ba90*/  FSEL R3, R23, R20, !P5 ;  /* 0x0000001417037208 */ /* 0x000fe20006800000 */
[----:B-1----:R-:W-:Y:S01]  /*baa0*/  FMUL R25, R22, R25 ;  /* 0x0000001916197220 */ /* 0x002fe20000400000 */
[----:B------:R-:W-:-:S03]  /*bab0*/  FSEL R22, RZ, 4, P6 ;  /* 0x40800000ff167808 */ /* 0x000fc60003000000 */
[----:B------:R-:W-:Y:S02]  /*bac0*/  FMUL R26, R2, R3 ;  /* 0x00000003021a7220 */ /* 0x000fe40000400000 */
[----:B------:R-:W-:Y:S01]  /*bad0*/  FMUL R3, R22, 16777216 ;  /* 0x4b80000016037820 */ /* 0x000fe20000400000 */
[----:B--2---:R-:W-:Y:S02]  /*bae0*/  SEL R27, R64, RZ, !P6 ;  /* 0x000000ff401b7207 */ /* 0x004fe40007000000 */
[----:B---3--:R-:W-:Y:S02]  /*baf0*/  SEL R28, R65, RZ, !P6 ;  /* 0x000000ff411c7207 */ /* 0x008fe40007000000 */
[----:B----4-:R-:W-:Y:S02]  /*bb00*/  SEL R29, R66, RZ, !P6 ;  /* 0x000000ff421d7207 */ /* 0x010fe40007000000 */
[----:B-----5:R-:W-:Y:S02]  /*bb10*/  SEL R16, R16, RZ, P2 ;  /* 0x000000ff10107207 */ /* 0x020fe40001000000 */
[----:B------:R-:W-:-:S02]  /*bb20*/  SEL R17, R17, RZ, P2 ;  /* 0x000000ff11117207 */ /* 0x000fc40001000000 */
[----:B------:R-:W-:Y:S02]  /*bb30*/  SEL R18, R18, RZ, P2 ;  /* 0x000000ff12127207 */ /* 0x000fe40001000000 */
[----:B------:R-:W-:Y:S02]  /*bb40*/  SEL R19, R19, RZ, P2 ;  /* 0x000000ff13137207 */ /* 0x000fe40001000000 */
[----:B------:R-:W-:Y:S02]  /*bb50*/  FSETP.GEU.AND P2, PT, R22, 1.175494350822287508e-38, PT ;  /* 0x008000001600780b */ /* 0x000fe40003f4e000 */
[----:B------:R-:W-:Y:S02]  /*bb60*/  @P1 SEL R17, R13, RZ, P3 ;  /* 0x000000ff0d111207 */ /* 0x000fe40001800000 */
[----:B------:R-:W-:Y:S02]  /*bb70*/  @P1 SEL R16, R12, RZ, P3 ;  /* 0x000000ff0c101207 */ /* 0x000fe40001800000 */
[----:B------:R-:W-:-:S02]  /*bb80*/  SEL R13, R8, RZ, P4 ;  /* 0x000000ff080d7207 */ /* 0x000fc40002000000 */
[----:B0-----:R-:W-:Y:S02]  /*bb90*/  SEL R0, R9, RZ, P4 ;  /* 0x000000ff09007207 */ /* 0x001fe40002000000 */
[----:B------:R-:W-:Y:S02]  /*bba0*/  FSEL R2, R3, R22, !P2 ;  /* 0x0000001603027208 */ /* 0x000fe40005000000 */
[----:B------:R-:W-:Y:S02]  /*bbb0*/  SEL R16, R13, R16, !P0 ;  /* 0x000000100d107207 */ /* 0x000fe40004000000 */
[----:B------:R-:W-:Y:S02]  /*bbc0*/  SEL R17, R0, R17, !P0 ;  /* 0x0000001100117207 */ /* 0x000fe40004000000 */
[----:B------:R-:W-:Y:S01]  /*bbd0*/  @P1 SEL R18, R14, RZ, P3 ;  /* 0x000000ff0e121207 */ /* 0x000fe20001800000 */
[----:B------:R-:W0:Y:S01]  /*bbe0*/  MUFU.RCP R2, R2 ;  /* 0x0000000200027308 */ /* 0x000e220000001000 */
[----:B------:R-:W-:Y:S01]  /*bbf0*/  SEL R9, R10, RZ, P4 ;  /* 0x000000ff0a097207 */ /* 0x000fe20002000000 */
[----:B------:R-:W-:Y:S01]  /*bc00*/  FADD R3, R27, R16 ;  /* 0x000000101b037221 */ /* 0x000fe20000000000 */
[----:B------:R-:W-:Y:S01]  /*bc10*/  FADD R0, R28, R17 ;  /* 0x000000111c007221 */ /* 0x000fe20000000000 */
[----:B------:R-:W-:-:S02]  /*bc20*/  @P1 SEL R19, R15, RZ, P3 ;  /* 0x000000ff0f131207 */ /* 0x000fc40001800000 */
[----:B------:R-:W-:Y:S01]  /*bc30*/  SEL R18, R9, R18, !P0 ;  /* 0x0000001209127207 */ /* 0x000fe20004000000 */
[----:B------:R-:W-:Y:S01]  /*bc40*/  FADD R4, R4, R3 ;  /* 0x0000000304047221 */ /* 0x000fe20000000000 */
[----:B------:R-:W-:Y:S01]  /*bc50*/  SEL R8, R11, RZ, P4 ;  /* 0x000000ff0b087207 */ /* 0x000fe20002000000 */
[----:B------:R-:W-:Y:S02]  /*bc60*/  FADD R5, R5, R0 ;  /* 0x0000000005057221 */ /* 0x000fe40000000000 */
[----:B------:R-:W-:Y:S01]  /*bc70*/  FADD R3, R29, R18 ;  /* 0x000000121d037221 */ /* 0x000fe20000000000 */
[----:B------:R-:W-:Y:S02]  /*bc80*/  SEL R19, R8, R19, !P0 ;  /* 0x0000001308137207 */ /* 0x000fe40004000000 */
[----:B------:R-:W-:Y:S02]  /*bc90*/  FSETP.NEU.AND P0, PT, R21, RZ, PT ;  /* 0x000000ff1500720b */ /* 0x000fe40003f0d000 */
[----:B------:R-:W-:-:S02]  /*bca0*/  FSEL R8, R4, RZ, !P6 ;  /* 0x000000ff04087208 */ /* 0x000fc40007000000 */
[----:B------:R-:W-:Y:S02]  /*bcb0*/  FSEL R9, R5, RZ, !P6 ;  /* 0x000000ff05097208 */ /* 0x000fe40007000000 */
[----:B------:R-:W-:Y:S01]  /*bcc0*/  FSEL R23, R23, R20, !P2 ;  /* 0x0000001417177208 */ /* 0x000fe20005000000 */
[----:B------:R-:W-:Y:S01]  /*bcd0*/  FADD R6, R6, R3 ;  /* 0x0000000306067221 */ /* 0x000fe20000000000 */
[----:B------:R-:W-:Y:S01]  /*bce0*/  SEL R30, R67, RZ, !P6 ;  /* 0x000000ff431e7207 */ /* 0x000fe20007000000 */
[----:B------:R-:W-:Y:S01]  /*bcf0*/  FADD R3, -R8, R9 ;  /* 0x0000000908037221 */ /* 0x000fe20000000100 */
[----:B------:R-:W-:Y:S01]  /*bd00*/  FSEL R0, R25, RZ, P0 ;  /* 0x000000ff19007208 */ /* 0x000fe20000000000 */
[----:B0-----:R-:W-:Y:S01]  /*bd10*/  FMUL R23, R2, R23 ;  /* 0x0000001702177220 */ /* 0x001fe20000400000 */
[----:B------:R-:W-:Y:S01]  /*bd20*/  FSETP.NEU.AND P0, PT, R24, RZ, PT ;  /* 0x000000ff1800720b */ /* 0x000fe20003f0d000 */
[----:B------:R-:W-:Y:S01]  /*bd30*/  FADD R2, R30, R19 ;  /* 0x000000131e027221 */ /* 0x000fe20000000000 */
[----:B------:R-:W-:Y:S01]  /*bd40*/  FSEL R9, R6, RZ, !P6 ;  /* 0x000000ff06097208 */ /* 0x000fe20007000000 */
[----:B------:R-:W-:Y:S01]  /*bd50*/  FADD R10, R22, R22 ;  /* 0x00000016160a7221 */ /* 0x000fe20000000000 */
[----:B------:R-:W-:Y:S01]  /*bd60*/  FFMA R8, R3, R0, R8 ;  /* 0x0000000003087223 */ /* 0x000fe20000000008 */
[----:B------:R-:W-:Y:S01]  /*bd70*/  FADD R7, R7, R2 ;  /* 0x0000000207077221 */ /* 0x000fe20000000000 */
[----:B------:R-:W-:-:S02]  /*bd80*/  FSEL R26, R26, RZ, P0 ;  /* 0x000000ff1a1a7208 */ /* 0x000fc40000000000 */
[--C-:B------:R-:W-:Y:S01]  /*bd90*/  FADD R9, R9, -R8.reuse ;  /* 0x8000000809097221 */ /* 0x100fe20000000000 */
[C---:B------:R-:W-:Y:S01]  /*bda0*/  FSETP.GEU.AND P2, PT, |R10|.reuse, 1.175494350822287508e-38, PT ;  /* 0x008000000a00780b */ /* 0x040fe20003f4e200 */
[----:B------:R-:W-:Y:S01]  /*bdb0*/  FMUL R13, R10, 0.25 ;  /* 0x3e8000000a0d7820 */ /* 0x000fe20000400000 */
[----:B------:R-:W-:Y:S01]  /*bdc0*/  FSETP.NEU.AND P1, PT, R22, RZ, PT ;  /* 0x000000ff1600720b */ /* 0x000fe20003f2d000 */
[----:B------:R-:W-:Y:S01]  /*bdd0*/  FFMA R8, R9, R26, R8 ;  /* 0x0000001a09087223 */ /* 0x000fe20000000008 */
[----:B------:R-:W-:Y:S01]  /*bde0*/  FSEL R11, R7, RZ, !P6 ;  /* 0x000000ff070b7208 */ /* 0x000fe20007000000 */
[----:B------:R-:W-:Y:S01]  /*bdf0*/  FMUL R3, R3, R3 ;  /* 0x0000000303037220 */ /* 0x000fe20000400000 */
[----:B------:R-:W-:Y:S02]  /*be00*/  FSETP.GT.AND P0, PT, |R10|, 8.50705917302346158658e+37, PT ;  /* 0x7e8000000a00780b */ /* 0x000fe40003f04200 */
[----:B------:R-:W-:Y:S01]  /*be10*/  FSEL R23, R23, RZ, P1 ;  /* 0x000000ff17177208 */ /* 0x000fe20000800000 */
[--C-:B------:R-:W-:Y:S01]  /*be20*/  FADD R11, R11, -R8.reuse ;  /* 0x800000080b0b7221 */ /* 0x100fe20000000000 */
[----:B------:R-:W-:Y:S01]  /*be30*/  FSEL R12, R13, R10, P0 ;  /* 0x0000000a0d0c7208 */ /* 0x000fe20000000000 */
[----:B------:R-:W-:Y:S01]  /*be40*/  FMUL R3, R20, R3 ;  /* 0x0000000314037220 */ /* 0x000fe20000400000 */
[----:B------:R-:W-:Y:S01]  /*be50*/  FMUL R2, R9, R9 ;  /* 0x0000000909027220 */ /* 0x000fe20000400000 */
[C---:B------:R-:W-:Y:S01]  /*be60*/  FFMA R8, R11.reuse, R23, R8 ;  /* 0x000000170b087223 */ /* 0x040fe20000000008 */
[----:B------:R-:W-:Y:S01]  /*be70*/  FMUL R11, R11, R11 ;  /* 0x0000000b0b0b7220 */ /* 0x000fe20000400000 */
[----:B------:R-:W-:Y:S01]  /*be80*/  FFMA R3, R0, R3, RZ ;  /* 0x0000000300037223 */ /* 0x000fe200000000ff */
[----:B------:R-:W-:Y:S01]  /*be90*/  FMUL R2, R21, R2 ;  /* 0x0000000215027220 */ /* 0x000fe20000400000 */
[----:B------:R-:W-:Y:S01]  /*bea0*/  @!P2 FMUL R12, R12, 16777216 ;  /* 0x4b8000000c0ca820 */ /* 0x000fe20000400000 */
[----:B------:R-:W0:Y:S01]  /*beb0*/  SHFL.BFLY PT, R9, R8, 0x10, 0x1f ;  /* 0x0e001f0008097f89 */ /* 0x000e2200000e0000 */
[----:B------:R-:W-:Y:S01]  /*bec0*/  FMUL R11, R24, R11 ;  /* 0x0000000b180b7220 */ /* 0x000fe20000400000 */
[----:B------:R-:W-:Y:S01]  /*bed0*/  FFMA R2, R26, R2, R3 ;  /* 0x000000021a027223 */ /* 0x000fe20000000003 */
[----:B------:R-:W-:-:S02]  /*bee0*/  FMUL R15, R22, 0.25 ;  /* 0x3e800000160f7820 */ /* 0x000fc40000400000 */
[----:B------:R-:W1:Y:S01]  /*bef0*/  MUFU.RCP R12, R12 ;  /* 0x0000000c000c7308 */ /* 0x000e620000001000 */
[----:B------:R-:W-:Y:S02]  /*bf00*/  FFMA R2, R23, R11, R2 ;  /* 0x0000000b17027223 */ /* 0x000fe40000000002 */
[----:B------:R-:W-:-:S03]  /*bf10*/  FSEL R15, R15, R22, P0 ;  /* 0x000000160f0f7208 */ /* 0x000fc60000000000 */
[----:B------:R-:W2:Y:S01]  /*bf20*/  SHFL.BFLY PT, R3, R2, 0x10, 0x1f ;  /* 0x0e001f0002037f89 */ /* 0x000ea200000e0000 */
[C---:B------:R-:W-:Y:S01]  /*bf30*/  FADD R0, R10.reuse, R10 ;  /* 0x0000000a0a007221 */ /* 0x040fe20000000000 */
[----:B------:R-:W-:Y:S01]  /*bf40*/  @!P2 FMUL R15, R15, 16777216 ;  /* 0x4b8000000f0fa820 */ /* 0x000fe20000400000 */
[----:B------:R-:W-:-:S03]  /*bf50*/  FSETP.NEU.AND P1, PT, R10, RZ, PT ;  /* 0x000000ff0a00720b */ /* 0x000fc60003f2d000 */
[C---:B------:R-:W-:Y:S01]  /*bf60*/  FSETP.GEU.AND P2, PT, |R0|.reuse, 1.175494350822287508e-38, PT ;  /* 0x008000000000780b */ /* 0x040fe20003f4e200 */
[----:B------:R-:W-:Y:S01]  /*bf70*/  FMUL R17, R0, 0.25 ;  /* 0x3e80000000117820 */ /* 0x000fe20000400000 */
[----:B-1----:R-:W-:Y:S01]  /*bf80*/  FMUL R15, R12, R15 ;  /* 0x0000000f0c0f7220 */ /* 0x002fe20000400000 */
[----:B------:R-:W-:Y:S01]  /*bf90*/  FSETP.GT.AND P0, PT, |R0|, 8.50705917302346158658e+37, PT ;  /* 0x7e8000000000780b */ /* 0x000fe20003f04200 */
[----:B0-----:R-:W-:-:S03]  /*bfa0*/  FADD R9, -R8, R9 ;  /* 0x0000000908097221 */ /* 0x001fc60000000100 */
[----:B------:R-:W-:Y:S02]  /*bfb0*/  FSEL R15, R15, RZ, P1 ;  /* 0x000000ff0f0f7208 */ /* 0x000fe40000800000 */
[----:B------:R-:W-:-:S03]  /*bfc0*/  FSEL R12, R17, R0, P0 ;  /* 0x00000000110c7208 */ /* 0x000fc60000000000 */
[C---:B------:R-:W-:Y:S01]  /*bfd0*/  FFMA R8, R9.reuse, R15, R8 ;  /* 0x0000000f09087223 */ /* 0x040fe20000000008 */
[----:B------:R-:W-:Y:S01]  /*bfe0*/  FMUL R9, R9, R9 ;  /* 0x0000000909097220 */ /* 0x000fe20000400000 */
[----:B------:R-:W-:-:S03]  /*bff0*/  @!P2 FMUL R12, R12, 16777216 ;  /* 0x4b8000000c0ca820 */ /* 0x000fc60000400000 */
[----:B------:R-:W0:Y:S01]  /*c000*/  SHFL.BFLY PT, R11, R8, 0x8, 0x1f ;  /* 0x0d001f00080b7f89 */ /* 0x000e2200000e0000 */
[----:B------:R-:W-:Y:S01]  /*c010*/  FMUL R9, R22, R9 ;  /* 0x0000000916097220 */ /* 0x000fe20000400000 */
[----:B--2---:R-:W-:Y:S01]  /*c020*/  FADD R2, R2, R3 ;  /* 0x0000000302027221 */ /* 0x004fe20000000000 */
[----:B------:R-:W1:Y:S03]  /*c030*/  MUFU.RCP R12, R12 ;  /* 0x0000000c000c7308 */ /* 0x000e660000001000 */
[----:B------:R-:W-:Y:S01]  /*c040*/  FFMA R2, R15, R9, R2 ;  /* 0x000000090f027223 */ /* 0x000fe20000000002 */
[----:B------:R-:W-:Y:S01]  /*c050*/  FSEL R13, R13, R10, P0 ;  /* 0x0000000a0d0d7208 */ /* 0x000fe20000000000 */
[----:B------:R-:W-:-:S03]  /*c060*/  FADD R14, R0, R0 ;  /* 0x00000000000e7221 */ /* 0x000fc60000000000 */
[----:B------:R-:W2:Y:S01]  /*c070*/  SHFL.BFLY PT, R3, R2, 0x8, 0x1f ;  /* 0x0d001f0002037f89 */ /* 0x000ea200000e0000 */
[----:B------:R-:W-:Y:S01]  /*c080*/  @!P2 FMUL R13, R13, 16777216 ;  /* 0x4b8000000d0da820 */ /* 0x000fe20000400000 */
[C---:B------:R-:W-:Y:S01]  /*c090*/  FSETP.GEU.AND P2, PT, |R14|.reuse, 1.175494350822287508e-38, PT ;  /* 0x008000000e00780b */ /* 0x040fe20003f4e200 */
[----:B------:R-:W-:Y:S01]  /*c0a0*/  FMUL R15, R14, 0.25 ;  /* 0x3e8000000e0f7820 */ /* 0x000fe20000400000 */
[----:B------:R-:W-:Y:S01]  /*c0b0*/  FSETP.NEU.AND P1, PT, R0, RZ, PT ;  /* 0x000000ff0000720b */ /* 0x000fe20003f2d000 */
[----:B-1----:R-:W-:Y:S01]  /*c0c0*/  FMUL R13, R12, R13 ;  /* 0x0000000d0c0d7220 */ /* 0x002fe20000400000 */
[----:B------:R-:W-:-:S04]  /*c0d0*/  FSETP.GT.AND P0, PT, |R14|, 8.50705917302346158658e+37, PT ;  /* 0x7e8000000e00780b */ /* 0x000fc80003f04200 */
[----:B------:R-:W-:Y:S01]  /*c0e0*/  FSEL R13, R13, RZ, P1 ;  /* 0x000000ff0d0d7208 */ /* 0x000fe20000800000 */
[----:B0-----:R-:W-:Y:S01]  /*c0f0*/  FADD R11, -R8, R11 ;  /* 0x0000000b080b7221 */ /* 0x001fe20000000100 */
        /* <DEDUP_REMOVED lines=9> */
[----:B------:R-:W-:-:S04]  /*c190*/  FSEL R17, R17, R0, P0 ;  /* 0x0000000011117208 */ /* 0x000fc80000000000 */
[----:B------:R-:W2:Y:S01]  /*c1a0*/  SHFL.BFLY PT, R3, R2, 0x4, 0x1f ;  /* 0x0c801f0002037f89 */ /* 0x000ea200000e0000 */
[C---:B------:R-:W-:Y:S01]  /*c1b0*/  FADD R10, R14.reuse, R14 ;  /* 0x0000000e0e0a7221 */ /* 0x040fe20000000000 */
[----:B------:R-:W-:Y:S01]  /*c1c0*/  @!P2 FMUL R17, R17, 16777216 ;  /* 0x4b8000001111a820 */ /* 0x000fe20000400000 */
[----:B------:R-:W-:-:S03]  /*c1d0*/  FSETP.NEU.AND P1, PT, R14, RZ, PT ;  /* 0x000000ff0e00720b */ /* 0x000fc60003f2d000 */
[----:B------:R-:W-:Y:S01]  /*c1e0*/  FSETP.GEU.AND P2, PT, |R10|, 1.175494350822287508e-38, PT ;  /* 0x008000000a00780b */ /* 0x000fe20003f4e200 */
[----:B-1----:R-:W-:Y:S01]  /*c1f0*/  FMUL R17, R12, R17 ;  /* 0x000000110c117220 */ /* 0x002fe20000400000 */
[C---:B------:R-:W-:Y:S01]  /*c200*/  FMUL R13, R10.reuse, 0.25 ;  /* 0x3e8000000a0d7820 */ /* 0x040fe20000400000 */
[----:B------:R-:W-:-:S03]  /*c210*/  FSETP.GT.AND P0, PT, |R10|, 8.50705917302346158658e+37, PT ;  /* 0x7e8000000a00780b */ /* 0x000fc60003f04200 */
[----:B------:R-:W-:Y:S01]  /*c220*/  FSEL R17, R17, RZ, P1 ;  /* 0x000000ff11117208 */ /* 0x000fe20000800000 */
[----:B0-----:R-:W-:Y:S01]  /*c230*/  FADD R9, -R8, R9 ;  /* 0x0000000908097221 */ /* 0x001fe20000000100 */
[----:B------:R-:W-:-:S03]  /*c240*/  FSEL R12, R13, R10, P0 ;  /* 0x0000000a0d0c7208 */ /* 0x000fc60000000000 */
[C---:B------:R-:W-:Y:S01]  /*c250*/  FFMA R8, R9.reuse, R17, R8 ;  /* 0x0000001109087223 */ /* 0x040fe20000000008 */
[----:B------:R-:W-:Y:S01]  /*c260*/  FMUL R9, R9, R9 ;  /* 0x0000000909097220 */ /* 0x000fe20000400000 */
[----:B------:R-:W-:-:S03]  /*c270*/  @!P2 FMUL R12, R12, 16777216 ;  /* 0x4b8000000c0ca820 */ /* 0x000fc60000400000 */
[----:B------:R-:W-:Y:S01]  /*c280*/  FMUL R9, R0, R9 ;  /* 0x0000000900097220 */ /* 0x000fe20000400000 */
[----:B------:R-:W0:Y:S01]  /*c290*/  SHFL.BFLY PT, R11, R8, 0x2, 0x1f ;  /* 0x0c401f00080b7f89 */ /* 0x000e2200000e0000 */
[----:B--2---:R-:W-:Y:S01]  /*c2a0*/  FADD R2, R2, R3 ;  /* 0x0000000302027221 */ /* 0x004fe20000000000 */
[----:B------:R-:W1:Y:S03]  /*c2b0*/  MUFU.RCP R12, R12 ;  /* 0x0000000c000c7308 */ /* 0x000e660000001000 */
[----:B------:R-:W-:Y:S01]  /*c2c0*/  FFMA R2, R17, R9, R2 ;  /* 0x0000000911027223 */ /* 0x000fe20000000002 */
[----:B------:R-:W-:-:S04]  /*c2d0*/  FSEL R15, R15, R14, P0 ;  /* 0x0000000e0f0f7208 */ /* 0x000fc80000000000 */
[----:B------:R-:W2:Y:S01]  /*c2e0*/  SHFL.BFLY PT, R3, R2, 0x2, 0x1f ;  /* 0x0c401f0002037f89 */ /* 0x000ea200000e0000 */
[----:B------:R-:W-:Y:S01]  /*c2f0*/  @!P2 FMUL R15, R15, 16777216 ;  /* 0x4b8000000f0fa820 */ /* 0x000fe20000400000 */
[----:B------:R-:W-:-:S03]  /*c300*/  FSETP.NEU.AND P0, PT, R10, RZ, PT ;  /* 0x000000ff0a00720b */ /* 0x000fc60003f0d000 */
[----:B-1----:R-:W-:-:S05]  /*c310*/  FMUL R15, R12, R15 ;  /* 0x0000000f0c0f7220 */ /* 0x002fca0000400000 */
[----:B------:R-:W-:Y:S01]  /*c320*/  FSEL R15, R15, RZ, P0 ;  /* 0x000000ff0f0f7208 */ /* 0x000fe20000000000 */
[----:B0-----:R-:W-:-:S04]  /*c330*/  FADD R11, -R8, R11 ;  /* 0x0000000b080b7221 */ /* 0x001fc80000000100 */
[C---:B------:R-:W-:Y:S01]  /*c340*/  FFMA R8, R11.reuse, R15, R8 ;  /* 0x0000000f0b087223 */ /* 0x040fe20000000008 */
[----:B------:R-:W-:-:S04]  /*c350*/  FMUL R11, R11, R11 ;  /* 0x0000000b0b0b7220 */ /* 0x000fc80000400000 */
[----:B------:R-:W-:Y:S01]  /*c360*/  FMUL R11, R14, R11 ;  /* 0x0000000b0e0b7220 */ /* 0x000fe20000400000 */
[----:B--2---:R-:W-:Y:S01]  /*c370*/  FADD R2, R2, R3 ;  /* 0x0000000302027221 */ /* 0x004fe20000000000 */
[----:B------:R-:W-:-:S03]  /*c380*/  FADD R12, R10, R10 ;  /* 0x0000000a0a0c7221 */ /* 0x000fc60000000000 */
[----:B------:R-:W-:Y:S02]  /*c390*/  FFMA R11, R15, R11, R2 ;  /* 0x0000000b0f0b7223 */ /* 0x000fe40000000002 */
[----:B------:R-:W0:Y:S01]  /*c3a0*/  LDC.64 R2, c[0x0][0x210] ;  /* 0x00008400ff027b82 */ /* 0x000e220000000a00 */
[C---:B------:R-:W-:Y:S01]  /*c3b0*/  FSETP.GEU.AND P1, PT, |R12|.reuse, 1.175494350822287508e-38, PT ;  /* 0x008000000c00780b */ /* 0x040fe20003f2e200 */
[C---:B------:R-:W-:Y:S01]  /*c3c0*/  FMUL R17, R12.reuse, 0.25 ;  /* 0x3e8000000c117820 */ /* 0x040fe20000400000 */
[----:B------:R-:W-:Y:S01]  /*c3d0*/  FSETP.GT.AND P0, PT, |R12|, 8.50705917302346158658e+37, PT ;  /* 0x7e8000000c00780b */ /* 0x000fe20003f04200 */
[----:B------:R-:W1:Y:S03]  /*c3e0*/  SHFL.BFLY PT, R9, R8, 0x1, 0x1f ;  /* 0x0c201f0008097f89 */ /* 0x000e6600000e0000 */
[----:B------:R-:W-:Y:S01]  /*c3f0*/  FSEL R17, R17, R12, P0 ;  /* 0x0000000c11117208 */ /* 0x000fe20000000000 */
[----:B------:R-:W-:Y:S01]  /*c400*/  IMAD R31, R40, 0x200, R31 ;  /* 0x00000200281f7824 */ /* 0x000fe200078e021f */
[----:B------:R-:W2:Y:S05]  /*c410*/  SHFL.BFLY PT, R0, R11, 0x1, 0x1f ;  /* 0x0c201f000b007f89 */ /* 0x000eaa00000e0000 */
[----:B------:R-:W-:-:S06]  /*c420*/  @!P1 FMUL R17, R17, 16777216 ;  /* 0x4b80000011119820 */ /* 0x000fcc0000400000 */
[----:B------:R-:W3:Y:S01]  /*c430*/  MUFU.RCP R17, R17 ;  /* 0x0000001100117308 */ /* 0x000ee20000001000 */
[----:B0-----:R-:W-:Y:S01]  /*c440*/  IMAD.WIDE R2, R31, 0x4, R2 ;  /* 0x000000041f027825 */ /* 0x001fe200078e0202 */
[----:B------:R-:W-:-:S04]  /*c450*/  FSEL R14, R13, R10, P0 ;  /* 0x0000000a0d0e7208 */ /* 0x000fc80000000000 */
[----:B------:R-:W-:Y:S01]  /*c460*/  @!P6 STG.E.128 desc[UR6][R2.64], R4 ;  /* 0x000000040200e986 */ /* 0x000fe2000c101d06 */
[----:B------:R-:W-:Y:S01]  /*c470*/  @!P1 FMUL R14, R14, 16777216 ;  /* 0x4b8000000e0e9820 */ /* 0x000fe20000400000 */
[----:B-1----:R-:W-:Y:S01]  /*c480*/  FADD R9, -R8, R9 ;  /* 0x0000000908097221 */ /* 0x002fe20000000100 */
[----:B------:R-:W-:Y:S01]  /*c490*/  BAR.SYNC.DEFER_BLOCKING 0x0 ;  /* 0x0000000000007b1d */ /* 0x000fe20000010000 */
[----:B------:R-:W-:Y:S01]  /*c4a0*/  FSETP.NEU.AND P0, PT, R12, RZ, PT ;  /* 0x000000ff0c00720b */ /* 0x000fe20003f0d000 */
[----:B---3--:R-:W-:Y:S01]  /*c4b0*/  FMUL R14, R17, R14 ;  /* 0x0000000e110e7220 */ /* 0x008fe20000400000 */
[----:B------:R-:W-:Y:S01]  /*c4c0*/  FMUL R13, R9, R9 ;  /* 0x00000009090d7220 */ /* 0x000fe20000400000 */
[----:B------:R-:W-:Y:S01]  /*c4d0*/  LOP3.LUT P1, RZ, R113, 0x1f, RZ, 0xc0, !PT ;  /* 0x0000001f71ff7812 */ /* 0x000fe2000782c0ff */
[----:B--2---:R-:W-:Y:S02]  /*c4e0*/  FADD R11, R11, R0 ;  /* 0x000000000b0b7221 */ /* 0x004fe40000000000 */
[----:B------:R-:W-:Y:S01]  /*c4f0*/  FSEL R14, R14, RZ, P0 ;  /* 0x000000ff0e0e7208 */ /* 0x000fe20000000000 */
[----:B------:R-:W-:Y:S01]  /*c500*/  FMUL R13, R10, R13 ;  /* 0x0000000d0a0d7220 */ /* 0x000fe20000400000 */
[----:B------:R-:W-:-:S03]  /*c510*/  SHF.R.U32.HI R15, RZ, 0x3, R113 ;  /* 0x00000003ff0f7819 */ /* 0x000fc60000011671 */
[----:B------:R-:W-:Y:S01]  /*c520*/  FFMA R10, R9, R14, R8 ;  /* 0x0000000e090a7223 */ /* 0x000fe20000000008 */
[----:B------:R-:W-:Y:S01]  /*c530*/  LOP3.LUT R15, R15, 0xc, RZ, 0xc0, !PT ;  /* 0x0000000c0f0f7812 */ /* 0x000fe200078ec0ff */
[----:B------:R-:W-:-:S04]  /*c540*/  FFMA R14, R14, R13, R11 ;  /* 0x0000000d0e0e7223 */ /* 0x000fc8000000000b */
[----:B------:R-:W-:Y:S04]  /*c550*/  @!P1 STS [R15+UR4+0x20], R12 ;  /* 0x0000200c0f009988 */ /* 0x000fe80008000804 */
[----:B------:R-:W-:Y:S04]  /*c560*/  @!P1 STS [R15+UR4], R10 ;  /* 0x0000000a0f009988 */ /* 0x000fe80008000804 */
[----:B------:R-:W-:Y:S01]  /*c570*/  @!P1 STS [R15+UR4+0x10], R14 ;  /* 0x0000100e0f009988 */ /* 0x000fe20008000804 */
[----:B------:R-:W-:Y:S01]  /*c580*/  BAR.SYNC.DEFER_BLOCKING 0x0 ;  /* 0x0000000000007b1d */ /* 0x000fe20000010000 */
[----:B------:R-:W-:-:S13]  /*c590*/  ISETP.GE.AND P2, PT, R113, 0x4, PT ;  /* 0x000000047100780c */ /* 0x000fda0003f46270 */
[----:B------:R-:W0:Y:S04]  /*c5a0*/  @!P2 LDS R33, [R96+UR4+0x20] ;  /* 0x000020046021a984 */ /* 0x000e280008000800 */
[----:B------:R-:W-:Y:S04]  /*c5b0*/  @!P2 LDS R34, [R96+UR4] ;  /* 0x000000046022a984 */ /* 0x000fe80008000800 */
[----:B------:R-:W-:Y:S04]  /*c5c0*/  @!P2 LDS R35, [R96+UR4+0x10] ;  /* 0x000010046023a984 */ /* 0x000fe80008000800 */
[----:B0-----:R-:W0:Y:S02]  /*c5d0*/  SHFL.BFLY PT, R8, R33, 0x2, 0x1f ;  /* 0x0c401f0021087f89 */ /* 0x001e2400000e0000 */
[----:B0-----:R-:W-:-:S05]  /*c5e0*/  FADD R9, R33, R8 ;  /* 0x0000000821097221 */ /* 0x001fca0000000000 */
[C---:B------:R-:W-:Y:S01]  /*c5f0*/  FSETP.GEU.AND P1, PT, |R9|.reuse, 1.175494350822287508e-38, PT ;  /* 0x008000000900780b */ /* 0x040fe20003f2e200 */
[C---:B------:R-:W-:Y:S01]  /*c600*/  FMUL R0, R9.reuse, 0.25 ;  /* 0x3e80000009007820 */ /* 0x040fe20000400000 */
[----:B------:R-:W-:-:S04]  /*c610*/  FSETP.GT.AND P0, PT, |R9|, 8.50705917302346158658e+37, PT ;  /* 0x7e8000000900780b */ /* 0x000fc80003f04200 */
[----:B------:R-:W-:Y:S01]  /*c620*/  FSEL R3, R0, R9, P0 ;  /* 0x0000000900037208 */ /* 0x000fe20000000000 */
[----:B------:R-:W0:Y:S04]  /*c630*/  SHFL.BFLY PT, R6, R9, 0x1, 0x1f ;  /* 0x0c201f0009067f89 */ /* 0x000e2800000e0000 */
[----:B------:R-:W1:Y:S02]  /*c640*/  SHFL.BFLY PT, R0, R34, 0x2, 0x1f ;  /* 0x0c401f0022007f89 */ /* 0x000e6400000e0000 */
[----:B------:R-:W-:-:S06]  /*c650*/  @!P1 FMUL R3, R3, 16777216 ;  /* 0x4b80000003039820 */ /* 0x000fcc0000400000 */
[----:B------:R-:W2:Y:S01]  /*c660*/  MUFU.RCP R3, R3 ;  /* 0x0000000300037308 */ /* 0x000ea20000001000 */
[----:B------:R-:W3:Y:S01]  /*c670*/  SHFL.BFLY PT, R2, R35, 0x2, 0x1f ;  /* 0x0c401f0023027f89 */ /* 0x000ee200000e0000 */
[----:B------:R-:W-:-:S04]  /*c680*/  @P0 FMUL R8, R8, 0.25 ;  /* 0x3e80000008080820 */ /* 0x000fc80000400000 */
[----:B------:R-:W-:Y:S01]  /*c690*/  @!P1 FMUL R8, R8, 16777216 ;  /* 0x4b80000008089820 */ /* 0x000fe20000400000 */
[----:B------:R-:W-:-:S03]  /*c6a0*/  FSETP.NEU.AND P0, PT, R9, RZ, PT ;  /* 0x000000ff0900720b */ /* 0x000fc60003f0d000 */
[----:B--2---:R-:W-:Y:S01]  /*c6b0*/  FMUL R8, R3, R8 ;  /* 0x0000000803087220 */ /* 0x004fe20000400000 */
[----:B0-----:R-:W-:Y:S01]  /*c6c0*/  FADD R11, R9, R6 ;  /* 0x00000006090b7221 */ /* 0x001fe20000000000 */
[----:B-1----:R-:W-:-:S03]  /*c6d0*/  FADD R0, -R34, R0 ;  /* 0x0000000022007221 */ /* 0x002fc60000000100 */
[----:B------:R-:W-:Y:S01]  /*c6e0*/  FSEL R5, R8, RZ, P0 ;  /* 0x000000ff08057208 */ /* 0x000fe20000000000 */
[C---:B------:R-:W-:Y:S01]  /*c6f0*/  FMUL R4, R0.reuse, R0 ;  /* 0x0000000000047220 */ /* 0x040fe20000400000 */
[C---:B------:R-:W-:Y:S01]  /*c700*/  FSETP.GEU.AND P1, PT, |R11|.reuse, 1.175494350822287508e-38, PT ;  /* 0x008000000b00780b */ /* 0x040fe20003f2e200 */
[C---:B------:R-:W-:Y:S02]  /*c710*/  FMUL R8, R11.reuse, 0.25 ;  /* 0x3e8000000b087820 */ /* 0x040fe40000400000 */
[----:B------:R-:W-:Y:S01]  /*c720*/  FFMA R0, R0, R5, R34 ;  /* 0x0000000500007223 */ /* 0x000fe20000000022 */
[----:B------:R-:W-:Y:S01]  /*c730*/  FSETP.GT.AND P0, PT, |R11|, 8.50705917302346158658e+37, PT ;  /* 0x7e8000000b00780b */ /* 0x000fe20003f04200 */
[----:B---3--:R-:W-:Y:S01]  /*c740*/  FADD R2, R35, R2 ;  /* 0x0000000223027221 */ /* 0x008fe20000000000 */
[----:B------:R-:W-:Y:S02]  /*c750*/  FMUL R4, R33, R4 ;  /* 0x0000000421047220 */ /* 0x000fe40000400000 */
[----:B------:R-:W0:Y:S01]  /*c760*/  SHFL.BFLY PT, R3, R0, 0x1, 0x1f ;  /* 0x0c201f0000037f89 */ /* 0x000e2200000e0000 */
[----:B------:R-:W-:Y:S01]  /*c770*/  FSEL R8, R8, R11, P0 ;  /* 0x0000000b08087208 */ /* 0x000fe20000000000 */
[----:B------:R-:W-:-:S04]  /*c780*/  FFMA R2, R5, R4, R2 ;  /* 0x0000000405027223 */ /* 0x000fc80000000002 */
[----:B------:R-:W-:Y:S01]  /*c790*/  @!P1 FMUL R8, R8, 16777216 ;  /* 0x4b80000008089820 */ /* 0x000fe20000400000 */
[----:B------:R-:W1:Y:S03]  /*c7a0*/  SHFL.BFLY PT, R5, R2, 0x1, 0x1f ;  /* 0x0c201f0002057f89 */ /* 0x000e6600000e0000 */
[----:B------:R-:W2:Y:S01]  /*c7b0*/  MUFU.RCP R7, R8 ;  /* 0x0000000800077308 */ /* 0x000ea20000001000 */
[----:B------:R-:W-:Y:S01]  /*c7c0*/  @P0 FMUL R6, R6, 0.25 ;  /* 0x3e80000006060820 */ /* 0x000fe20000400000 */
[----:B------:R-:W-:-:S03]  /*c7d0*/  LOP3.LUT P0, RZ, R113, 0x3, RZ, 0xc0, !PT ;  /* 0x0000000371ff7812 */ /* 0x000fc6000780c0ff */
[----:B------:R-:W-:Y:S01]  /*c7e0*/  @!P1 FMUL R6, R6, 16777216 ;  /* 0x4b80000006069820 */ /* 0x000fe20000400000 */
[----:B------:R-:W-:Y:S02]  /*c7f0*/  FSETP.NEU.AND P1, PT, R11, RZ, PT ;  /* 0x000000ff0b00720b */ /* 0x000fe40003f2d000 */
[----:B------:R-:W-:Y:S01]  /*c800*/  ISETP.LT.AND P0, PT, R113, 0x4, !P0 ;  /* 0x000000047100780c */ /* 0x000fe20004701270 */
[----:B0-----:R-:W-:Y:S01]  /*c810*/  FADD R3, -R0, R3 ;  /* 0x0000000300037221 */ /* 0x001fe20000000100 */
[----:B--2---:R-:W-:-:S03]  /*c820*/  FMUL R7, R7, R6 ;  /* 0x0000000607077220 */ /* 0x004fc60000400000 */
[----:B------:R-:W-:Y:S02]  /*c830*/  FMUL R4, R3, R3 ;  /* 0x0000000303047220 */ /* 0x000fe40000400000 */
[----:B------:R-:W-:Y:S01]  /*c840*/  FSEL R7, R7, RZ, P1 ;  /* 0x000000ff07077208 */ /* 0x000fe20000800000 */
[----:B-1----:R-:W-:Y:S01]  /*c850*/  FADD R2, R2, R5 ;  /* 0x0000000502027221 */ /* 0x002fe20000000000 */
[----:B------:R-:W-:-:S03]  /*c860*/  FMUL R4, R9, R4 ;  /* 0x0000000409047220 */ /* 0x000fc60000400000 */
[----:B------:R-:W-:Y:S01]  /*c870*/  FFMA R9, R3, R7, R0 ;  /* 0x0000000703097223 */ /* 0x000fe20000000000 */
[----:B------:R-:W-:Y:S01]  /*c880*/  FFMA R13, R7, R4, R2 ;  /* 0x00000004070d7223 */ /* 0x000fe20000000002 */
[----:B------:R-:W-:Y:S01]  /*c890*/  @P0 STS [R96+UR4+0x20], R11 ;  /* 0x0000200b60000988 */ /* 0x000fe20008000804 */
[----:B------:R-:W0:Y:S03]  /*c8a0*/  LDC.64 R2, c[0x0][0x298] ;  /* 0x0000a600ff027b82 */ /* 0x000e260000000a00 */
[----:B------:R-:W-:Y:S04]  /*c8b0*/  @P0 STS [R96+UR4], R9 ;  /* 0x0000000960000988 */ /* 0x000fe80008000804 */
[----:B------:R-:W-:Y:S01]  /*c8c0*/  @P0 STS [R96+UR4+0x10], R13 ;  /* 0x0000100d60000988 */ /* 0x000fe20008000804 */
[----:B------:R-:W1:Y:S08]  /*c8d0*/  LDC.64 R4, c[0x0][0x2a0] ;  /* 0x0000a800ff047b82 */ /* 0x000e700000000a00 */
[----:B------:R-:W-:Y:S08]  /*c8e0*/  BAR.SYNC.DEFER_BLOCKING 0x0 ;  /* 0x0000000000007b1d */ /* 0x000ff00000010000 */
[----:B------:R-:W2:Y:S01]  /*c8f0*/  LDC.64 R6, c[0x0][0x2a8] ;  /* 0x0000aa00ff067b82 */ /* 0x000ea20000000a00 */
[----:B------:R-:W3:Y:S04]  /*c900*/  LDS R15, [UR4] ;  /* 0x00000004ff0f7984 */ /* 0x000ee80008000800 */
[----:B------:R-:W4:Y:S01]  /*c910*/  LDS R17, [UR4+0x10] ;  /* 0x00001004ff117984 */ /* 0x000f220008000800 */
[----:B------:R-:W-:Y:S01]  /*c920*/  ISETP.EQ.AND P0, PT, R32, RZ, !P6 ;  /* 0x000000ff2000720c */ /* 0x000fe20007702270 */
[----:B0-----:R-:W-:-:S04]  /*c930*/  IMAD.WIDE R2, R40, 0x4, R2 ;  /* 0x0000000428027825 */ /* 0x001fc800078e0202 */
[----:B-1----:R-:W-:-:S04]  /*c940*/  IMAD.WIDE R4, R40, 0x4, R4 ;  /* 0x0000000428047825 */ /* 0x002fc800078e0204 */
[----:B------:R-:W-:-:S04]  /*c950*/  IMAD.MOV.U32 R0, RZ, RZ, 0x3b000000 ;  /* 0x3b000000ff007424 */ /* 0x000fc800078e00ff */
[----:B---3--:R0:W-:Y:S04]  /*c960*/  @P0 STG.E desc[UR6][R2.64], R15 ;  /* 0x0000000f02000986 */ /* 0x0081e8000c101906 */
[----:B----4-:R0:W-:Y:S01]  /*c970*/  @P0 STG.E desc[UR6][R4.64], R17 ;  /* 0x0000001104000986 */ /* 0x0101e2000c101906 */
[----:B------:R-:W-:Y:S01]  /*c980*/  FFMA R0, R17, R0, 9.9999997473787516356e-06 ;  /* 0x3727c5ac11007423 */ /* 0x000fe20000000000 */
[----:B0-2---:R-:W-:Y:S06]  /*c990*/  @!P0 EXIT ;  /* 0x000000000000894d */ /* 0x005fec0003800000 */
[----:B0-----:R-:W0:Y:S01]  /*c9a0*/  MUFU.RSQ R3, R0 ;  /* 0x0000000000037308 */ /* 0x001e220000001400 */
[----:B------:R-:W-:-:S05]  /*c9b0*/  IMAD.WIDE R40, R40, 0x4, R6 ;  /* 0x0000000428287825 */ /* 0x000fca00078e0206 */
[----:B0-----:R-:W-:Y:S01]  /*c9c0*/  STG.E desc[UR6][R40.64], R3 ;  /* 0x0000000328007986 */ /* 0x001fe2000c101906 */
[----:B------:R-:W-:Y:S05]  /*c9d0*/  EXIT ;  /* 0x000000000000794d */ /* 0x000fea0003800000 */
.L_x_0:
[----:B------:R-:W-:-:S00]  /*c9e0*/  BRA `(.L_x_0) ;  /* 0xfffffffc00fc7947 */ /* 0x000fc0000383ffff */
[----:B------:R-:W-:-:S00]  /*c9f0*/  NOP ;  /* 0x0000000000007918 */ /* 0x000fc00000000000 */
        /* <DEDUP_REMOVED lines=8> */
.L_x_1:


//--------------------- .nv.global.init           --------------------------
	.section	.nv.global.init,"aw",@progbits
.nv.global.init:
	.type		_$_str,@object
	.size		_$_str,(.L_0 - _$_str)
_$_str:
        /*0000*/ 	.byte	0x5f, 0x5f, 0x43, 0x55, 0x44, 0x41, 0x5f, 0x46, 0x54, 0x5a, 0x00
.L_0:


//--------------------- .nv.shared.triton_red_fused__to_copy__unsafe_index_add_arange_cat_clamp_floor_mul_native_group_norm_rsub_sub_47 --------------------------
	.section	.nv.shared.triton_red_fused__to_copy__unsafe_index_add_arange_cat_clamp_floor_mul_native_group_norm_rsub_sub_47,"aw",@nobits
	.sectionflags	@""
	.align	16
	.zero		1024


//--------------------- .nv.constant0.triton_red_fused__to_copy__unsafe_index_add_arange_cat_clamp_floor_mul_native_group_norm_rsub_sub_47 --------------------------
	.section	.nv.constant0.triton_red_fused__to_copy__unsafe_index_add_arange_cat_clamp_floor_mul_native_group_norm_rsub_sub_47,"a",@progbits
	.sectionflags	@""
	.align	4
.nv.constant0.triton_red_fused__to_copy__unsafe_index_add_arange_cat_clamp_floor_mul_native_group_norm_rsub_sub_47:
	.zero		696
